//
// Generated by NVIDIA NVVM Compiler
//
// Compiler Build ID: CL-36424714
// Cuda compilation tools, release 13.0, V13.0.88
// Based on NVVM 20.0.0
//

.version 9.0
.target sm_100
.address_size 64

	// .globl	imageBlur

.visible .entry imageBlur(
	.param .u64 .ptr .align 1 imageBlur_param_0,
	.param .u64 .ptr .align 1 imageBlur_param_1,
	.param .u32 imageBlur_param_2,
	.param .u32 imageBlur_param_3,
	.param .u32 imageBlur_param_4,
	.param .u32 imageBlur_param_5
)
{
	.reg .pred 	%p<49>;
	.reg .b16 	%rs<22>;
	.reg .b32 	%r<115>;
	.reg .b32 	%f<252>;
	.reg .b64 	%rd<22>;
	.reg .b64 	%fd<18>;

	ld.param.u64 	%rd3, [imageBlur_param_0];
	ld.param.u32 	%r37, [imageBlur_param_2];
	ld.param.u32 	%r41, [imageBlur_param_3];
	ld.param.u32 	%r39, [imageBlur_param_4];
	ld.param.u32 	%r40, [imageBlur_param_5];
	cvta.to.global.u64 	%rd1, %rd3;
	mov.u32 	%r42, %ctaid.x;
	mov.u32 	%r43, %ntid.x;
	mul.lo.s32 	%r1, %r42, %r43;
	mov.u32 	%r2, %tid.x;
	add.s32 	%r3, %r1, %r2;
	mov.u32 	%r44, %ctaid.y;
	mov.u32 	%r45, %ntid.y;
	mov.u32 	%r46, %tid.y;
	mad.lo.s32 	%r47, %r44, %r45, %r46;
	setp.ge.s32 	%p2, %r3, %r37;
	setp.ge.s32 	%p3, %r47, %r41;
	or.pred  	%p4, %p2, %p3;
	@%p4 bra 	$L__BB0_25;
	neg.s32 	%r5, %r39;
	setp.lt.s32 	%p5, %r39, 0;
	mov.f32 	%f231, 0f00000000;
	mov.f32 	%f230, %f231;
	mov.f32 	%f229, %f231;
	mov.f32 	%f228, %f231;
	@%p5 bra 	$L__BB0_24;
	cvt.rn.f64.s32 	%fd2, %r40;
	add.f64 	%fd3, %fd2, %fd2;
	mul.f64 	%fd1, %fd3, %fd2;
	shl.b32 	%r48, %r39, 1;
	and.b32  	%r6, %r39, 1;
	and.b32  	%r49, %r48, -4;
	neg.s32 	%r7, %r49;
	mul.lo.s32 	%r50, %r2, 3;
	mad.lo.s32 	%r51, %r1, 3, %r50;
	mul.lo.s32 	%r52, %r39, 3;
	sub.s32 	%r8, %r51, %r52;
	mov.f32 	%f228, 0f00000000;
	mov.u32 	%r106, %r5;
	mov.f32 	%f229, %f228;
	mov.f32 	%f230, %f228;
	mov.f32 	%f231, %f228;
$L__BB0_3:
	setp.lt.u32 	%p6, %r39, 2;
	add.s32 	%r10, %r106, %r47;
	setp.lt.s32 	%p7, %r10, %r41;
	setp.gt.s32 	%p8, %r10, -1;
	and.pred  	%p1, %p7, %p8;
	mul.lo.s32 	%r11, %r106, %r106;
	mul.lo.s32 	%r12, %r10, %r37;
	mov.u32 	%r114, %r5;
	@%p6 bra 	$L__BB0_15;
	sub.s32 	%r112, 1, %r39;
	mul.lo.s32 	%r53, %r37, %r10;
	mad.lo.s32 	%r108, %r53, 3, %r8;
	sub.s32 	%r109, %r3, %r39;
	add.s32 	%r54, %r109, %r12;
	mul.lo.s32 	%r107, %r54, 3;
	mov.u32 	%r110, %r39;
	mov.u32 	%r111, %r7;
$L__BB0_5:
	.pragma "nounroll";
	setp.lt.s32 	%p9, %r109, %r37;
	setp.gt.s32 	%p10, %r109, -1;
	and.pred  	%p11, %p9, %p10;
	and.pred  	%p12, %p1, %p11;
	not.pred 	%p13, %p12;
	@%p13 bra 	$L__BB0_7;
	add.s32 	%r55, %r112, -1;
	mad.lo.s32 	%r56, %r55, %r55, %r11;
	neg.s32 	%r57, %r56;
	cvt.rn.f64.s32 	%fd4, %r57;
	div.rn.f64 	%fd5, %fd4, %fd1;
	cvt.rn.f32.f64 	%f79, %fd5;
	fma.rn.f32 	%f80, %f79, 0f3BBB989D, 0f3F000000;
	cvt.sat.f32.f32 	%f81, %f80;
	mov.f32 	%f82, 0f4B400001;
	mov.f32 	%f83, 0f437C0000;
	fma.rm.f32 	%f84, %f81, %f83, %f82;
	add.f32 	%f85, %f84, 0fCB40007F;
	neg.f32 	%f86, %f85;
	fma.rn.f32 	%f87, %f79, 0f3FB8AA3B, %f86;
	fma.rn.f32 	%f88, %f79, 0f32A57060, %f87;
	mov.b32 	%r58, %f84;
	shl.b32 	%r59, %r58, 23;
	mov.b32 	%f89, %r59;
	ex2.approx.ftz.f32 	%f90, %f88;
	mul.f32 	%f91, %f90, %f89;
	cvt.s64.s32 	%rd4, %r107;
	add.s64 	%rd5, %rd1, %rd4;
	ld.global.u8 	%rs1, [%rd5];
	cvt.rn.f32.u16 	%f92, %rs1;
	fma.rn.f32 	%f231, %f91, %f92, %f231;
	ld.global.u8 	%rs2, [%rd5+1];
	cvt.rn.f32.u16 	%f93, %rs2;
	fma.rn.f32 	%f230, %f91, %f93, %f230;
	ld.global.u8 	%rs3, [%rd5+2];
	cvt.rn.f32.u16 	%f94, %rs3;
	fma.rn.f32 	%f229, %f91, %f94, %f229;
	add.f32 	%f228, %f228, %f91;
$L__BB0_7:
	add.s32 	%r60, %r109, 1;
	setp.lt.s32 	%p14, %r60, %r37;
	setp.gt.s32 	%p15, %r60, -1;
	and.pred  	%p16, %p14, %p15;
	and.pred  	%p17, %p1, %p16;
	not.pred 	%p18, %p17;
	@%p18 bra 	$L__BB0_9;
	add.s32 	%r61, %r110, -1;
	mul.lo.s32 	%r62, %r112, %r61;
	sub.s32 	%r63, %r62, %r11;
	cvt.rn.f64.s32 	%fd6, %r63;
	div.rn.f64 	%fd7, %fd6, %fd1;
	cvt.rn.f32.f64 	%f95, %fd7;
	fma.rn.f32 	%f96, %f95, 0f3BBB989D, 0f3F000000;
	cvt.sat.f32.f32 	%f97, %f96;
	mov.f32 	%f98, 0f4B400001;
	mov.f32 	%f99, 0f437C0000;
	fma.rm.f32 	%f100, %f97, %f99, %f98;
	add.f32 	%f101, %f100, 0fCB40007F;
	neg.f32 	%f102, %f101;
	fma.rn.f32 	%f103, %f95, 0f3FB8AA3B, %f102;
	fma.rn.f32 	%f104, %f95, 0f32A57060, %f103;
	mov.b32 	%r64, %f100;
	shl.b32 	%r65, %r64, 23;
	mov.b32 	%f105, %r65;
	ex2.approx.ftz.f32 	%f106, %f104;
	mul.f32 	%f107, %f106, %f105;
	add.s32 	%r66, %r108, 3;
	cvt.s64.s32 	%rd6, %r66;
	add.s64 	%rd7, %rd1, %rd6;
	ld.global.u8 	%rs4, [%rd7];
	cvt.rn.f32.u16 	%f108, %rs4;
	fma.rn.f32 	%f231, %f107, %f108, %f231;
	ld.global.u8 	%rs5, [%rd7+1];
	cvt.rn.f32.u16 	%f109, %rs5;
	fma.rn.f32 	%f230, %f107, %f109, %f230;
	ld.global.u8 	%rs6, [%rd7+2];
	cvt.rn.f32.u16 	%f110, %rs6;
	fma.rn.f32 	%f229, %f107, %f110, %f229;
	add.f32 	%f228, %f228, %f107;
$L__BB0_9:
	add.s32 	%r67, %r109, 2;
	setp.lt.s32 	%p19, %r67, %r37;
	setp.gt.s32 	%p20, %r67, -1;
	and.pred  	%p21, %p19, %p20;
	and.pred  	%p22, %p1, %p21;
	not.pred 	%p23, %p22;
	@%p23 bra 	$L__BB0_11;
	mad.lo.s32 	%r68, %r112, %r112, %r112;
	add.s32 	%r69, %r112, %r68;
	add.s32 	%r70, %r69, %r11;
	not.b32 	%r71, %r70;
	cvt.rn.f64.s32 	%fd8, %r71;
	div.rn.f64 	%fd9, %fd8, %fd1;
	cvt.rn.f32.f64 	%f111, %fd9;
	fma.rn.f32 	%f112, %f111, 0f3BBB989D, 0f3F000000;
	cvt.sat.f32.f32 	%f113, %f112;
	mov.f32 	%f114, 0f4B400001;
	mov.f32 	%f115, 0f437C0000;
	fma.rm.f32 	%f116, %f113, %f115, %f114;
	add.f32 	%f117, %f116, 0fCB40007F;
	neg.f32 	%f118, %f117;
	fma.rn.f32 	%f119, %f111, 0f3FB8AA3B, %f118;
	fma.rn.f32 	%f120, %f111, 0f32A57060, %f119;
	mov.b32 	%r72, %f116;
	shl.b32 	%r73, %r72, 23;
	mov.b32 	%f121, %r73;
	ex2.approx.ftz.f32 	%f122, %f120;
	mul.f32 	%f123, %f122, %f121;
	add.s32 	%r74, %r108, 6;
	cvt.s64.s32 	%rd8, %r74;
	add.s64 	%rd9, %rd1, %rd8;
	ld.global.u8 	%rs7, [%rd9];
	cvt.rn.f32.u16 	%f124, %rs7;
	fma.rn.f32 	%f231, %f123, %f124, %f231;
	ld.global.u8 	%rs8, [%rd9+1];
	cvt.rn.f32.u16 	%f125, %rs8;
	fma.rn.f32 	%f230, %f123, %f125, %f230;
	ld.global.u8 	%rs9, [%rd9+2];
	cvt.rn.f32.u16 	%f126, %rs9;
	fma.rn.f32 	%f229, %f123, %f126, %f229;
	add.f32 	%f228, %f228, %f123;
$L__BB0_11:
	add.s32 	%r75, %r109, 3;
	setp.lt.s32 	%p24, %r75, %r37;
	setp.gt.s32 	%p25, %r75, -1;
	and.pred  	%p26, %p24, %p25;
	and.pred  	%p27, %p1, %p26;
	not.pred 	%p28, %p27;
	@%p28 bra 	$L__BB0_13;
	add.s32 	%r76, %r112, 2;
	mad.lo.s32 	%r77, %r76, %r76, %r11;
	neg.s32 	%r78, %r77;
	cvt.rn.f64.s32 	%fd10, %r78;
	div.rn.f64 	%fd11, %fd10, %fd1;
	cvt.rn.f32.f64 	%f127, %fd11;
	fma.rn.f32 	%f128, %f127, 0f3BBB989D, 0f3F000000;
	cvt.sat.f32.f32 	%f129, %f128;
	mov.f32 	%f130, 0f4B400001;
	mov.f32 	%f131, 0f437C0000;
	fma.rm.f32 	%f132, %f129, %f131, %f130;
	add.f32 	%f133, %f132, 0fCB40007F;
	neg.f32 	%f134, %f133;
	fma.rn.f32 	%f135, %f127, 0f3FB8AA3B, %f134;
	fma.rn.f32 	%f136, %f127, 0f32A57060, %f135;
	mov.b32 	%r79, %f132;
	shl.b32 	%r80, %r79, 23;
	mov.b32 	%f137, %r80;
	ex2.approx.ftz.f32 	%f138, %f136;
	mul.f32 	%f139, %f138, %f137;
	add.s32 	%r81, %r108, 9;
	cvt.s64.s32 	%rd10, %r81;
	add.s64 	%rd11, %rd1, %rd10;
	ld.global.u8 	%rs10, [%rd11];
	cvt.rn.f32.u16 	%f140, %rs10;
	fma.rn.f32 	%f231, %f139, %f140, %f231;
	ld.global.u8 	%rs11, [%rd11+1];
	cvt.rn.f32.u16 	%f141, %rs11;
	fma.rn.f32 	%f230, %f139, %f141, %f230;
	ld.global.u8 	%rs12, [%rd11+2];
	cvt.rn.f32.u16 	%f142, %rs12;
	fma.rn.f32 	%f229, %f139, %f142, %f229;
	add.f32 	%f228, %f228, %f139;
$L__BB0_13:
	add.s32 	%r112, %r112, 4;
	add.s32 	%r111, %r111, 4;
	add.s32 	%r110, %r110, -4;
	add.s32 	%r109, %r109, 4;
	add.s32 	%r108, %r108, 12;
	add.s32 	%r107, %r107, 12;
	setp.ne.s32 	%p29, %r111, 0;
	@%p29 bra 	$L__BB0_5;
	add.s32 	%r114, %r112, -1;
$L__BB0_15:
	setp.eq.s32 	%p30, %r6, 0;
	@%p30 bra 	$L__BB0_21;
	add.s32 	%r31, %r114, %r3;
	setp.lt.s32 	%p31, %r31, %r37;
	setp.gt.s32 	%p32, %r31, -1;
	and.pred  	%p33, %p31, %p32;
	and.pred  	%p35, %p1, %p33;
	not.pred 	%p36, %p35;
	@%p36 bra 	$L__BB0_18;
	mad.lo.s32 	%r82, %r114, %r114, %r11;
	neg.s32 	%r83, %r82;
	cvt.rn.f64.s32 	%fd12, %r83;
	div.rn.f64 	%fd13, %fd12, %fd1;
	cvt.rn.f32.f64 	%f143, %fd13;
	fma.rn.f32 	%f144, %f143, 0f3BBB989D, 0f3F000000;
	cvt.sat.f32.f32 	%f145, %f144;
	mov.f32 	%f146, 0f4B400001;
	mov.f32 	%f147, 0f437C0000;
	fma.rm.f32 	%f148, %f145, %f147, %f146;
	add.f32 	%f149, %f148, 0fCB40007F;
	neg.f32 	%f150, %f149;
	fma.rn.f32 	%f151, %f143, 0f3FB8AA3B, %f150;
	fma.rn.f32 	%f152, %f143, 0f32A57060, %f151;
	mov.b32 	%r84, %f148;
	shl.b32 	%r85, %r84, 23;
	mov.b32 	%f153, %r85;
	ex2.approx.ftz.f32 	%f154, %f152;
	mul.f32 	%f155, %f154, %f153;
	add.s32 	%r86, %r31, %r12;
	mul.lo.s32 	%r87, %r86, 3;
	cvt.s64.s32 	%rd12, %r87;
	add.s64 	%rd13, %rd1, %rd12;
	ld.global.u8 	%rs13, [%rd13];
	cvt.rn.f32.u16 	%f156, %rs13;
	fma.rn.f32 	%f231, %f155, %f156, %f231;
	ld.global.u8 	%rs14, [%rd13+1];
	cvt.rn.f32.u16 	%f157, %rs14;
	fma.rn.f32 	%f230, %f155, %f157, %f230;
	ld.global.u8 	%rs15, [%rd13+2];
	cvt.rn.f32.u16 	%f158, %rs15;
	fma.rn.f32 	%f229, %f155, %f158, %f229;
	add.f32 	%f228, %f228, %f155;
$L__BB0_18:
	add.s32 	%r32, %r31, 1;
	setp.lt.s32 	%p37, %r32, %r37;
	setp.gt.s32 	%p38, %r32, -1;
	and.pred  	%p39, %p37, %p38;
	and.pred  	%p40, %p1, %p39;
	not.pred 	%p41, %p40;
	@%p41 bra 	$L__BB0_20;
	not.b32 	%r88, %r114;
	mad.lo.s32 	%r89, %r88, %r114, %r88;
	sub.s32 	%r90, %r89, %r11;
	cvt.rn.f64.s32 	%fd14, %r90;
	div.rn.f64 	%fd15, %fd14, %fd1;
	cvt.rn.f32.f64 	%f159, %fd15;
	fma.rn.f32 	%f160, %f159, 0f3BBB989D, 0f3F000000;
	cvt.sat.f32.f32 	%f161, %f160;
	mov.f32 	%f162, 0f4B400001;
	mov.f32 	%f163, 0f437C0000;
	fma.rm.f32 	%f164, %f161, %f163, %f162;
	add.f32 	%f165, %f164, 0fCB40007F;
	neg.f32 	%f166, %f165;
	fma.rn.f32 	%f167, %f159, 0f3FB8AA3B, %f166;
	fma.rn.f32 	%f168, %f159, 0f32A57060, %f167;
	mov.b32 	%r91, %f164;
	shl.b32 	%r92, %r91, 23;
	mov.b32 	%f169, %r92;
	ex2.approx.ftz.f32 	%f170, %f168;
	mul.f32 	%f171, %f170, %f169;
	add.s32 	%r93, %r32, %r12;
	mul.lo.s32 	%r94, %r93, 3;
	cvt.s64.s32 	%rd14, %r94;
	add.s64 	%rd15, %rd1, %rd14;
	ld.global.u8 	%rs16, [%rd15];
	cvt.rn.f32.u16 	%f172, %rs16;
	fma.rn.f32 	%f231, %f171, %f172, %f231;
	ld.global.u8 	%rs17, [%rd15+1];
	cvt.rn.f32.u16 	%f173, %rs17;
	fma.rn.f32 	%f230, %f171, %f173, %f230;
	ld.global.u8 	%rs18, [%rd15+2];
	cvt.rn.f32.u16 	%f174, %rs18;
	fma.rn.f32 	%f229, %f171, %f174, %f229;
	add.f32 	%f228, %f228, %f171;
$L__BB0_20:
	add.s32 	%r114, %r114, 2;
$L__BB0_21:
	add.s32 	%r35, %r114, %r3;
	setp.lt.s32 	%p42, %r35, %r37;
	setp.gt.s32 	%p43, %r35, -1;
	and.pred  	%p44, %p42, %p43;
	and.pred  	%p46, %p1, %p44;
	not.pred 	%p47, %p46;
	@%p47 bra 	$L__BB0_23;
	mad.lo.s32 	%r95, %r114, %r114, %r11;
	neg.s32 	%r96, %r95;
	cvt.rn.f64.s32 	%fd16, %r96;
	div.rn.f64 	%fd17, %fd16, %fd1;
	cvt.rn.f32.f64 	%f175, %fd17;
	fma.rn.f32 	%f176, %f175, 0f3BBB989D, 0f3F000000;
	cvt.sat.f32.f32 	%f177, %f176;
	mov.f32 	%f178, 0f4B400001;
	mov.f32 	%f179, 0f437C0000;
	fma.rm.f32 	%f180, %f177, %f179, %f178;
	add.f32 	%f181, %f180, 0fCB40007F;
	neg.f32 	%f182, %f181;
	fma.rn.f32 	%f183, %f175, 0f3FB8AA3B, %f182;
	fma.rn.f32 	%f184, %f175, 0f32A57060, %f183;
	mov.b32 	%r97, %f180;
	shl.b32 	%r98, %r97, 23;
	mov.b32 	%f185, %r98;
	ex2.approx.ftz.f32 	%f186, %f184;
	mul.f32 	%f187, %f186, %f185;
	add.s32 	%r99, %r35, %r12;
	mul.lo.s32 	%r100, %r99, 3;
	cvt.s64.s32 	%rd16, %r100;
	add.s64 	%rd17, %rd1, %rd16;
	ld.global.u8 	%rs19, [%rd17];
	cvt.rn.f32.u16 	%f188, %rs19;
	fma.rn.f32 	%f231, %f187, %f188, %f231;
	ld.global.u8 	%rs20, [%rd17+1];
	cvt.rn.f32.u16 	%f189, %rs20;
	fma.rn.f32 	%f230, %f187, %f189, %f230;
	ld.global.u8 	%rs21, [%rd17+2];
	cvt.rn.f32.u16 	%f190, %rs21;
	fma.rn.f32 	%f229, %f187, %f190, %f229;
	add.f32 	%f228, %f228, %f187;
$L__BB0_23:
	add.s32 	%r36, %r106, 1;
	setp.ne.s32 	%p48, %r106, %r39;
	mov.u32 	%r106, %r36;
	@%p48 bra 	$L__BB0_3;
$L__BB0_24:
	ld.param.u64 	%rd21, [imageBlur_param_1];
	mad.lo.s32 	%r101, %r37, %r47, %r3;
	mul.lo.s32 	%r102, %r101, 3;
	div.rn.f32 	%f191, %f231, %f228;
	mov.f32 	%f192, 0f3F000000;
	copysign.f32 	%f193, %f191, %f192;
	add.rz.f32 	%f194, %f191, %f193;
	cvt.rzi.f32.f32 	%f195, %f194;
	cvt.rzi.u32.f32 	%r103, %f195;
	cvt.s64.s32 	%rd18, %r102;
	cvta.to.global.u64 	%rd19, %rd21;
	add.s64 	%rd20, %rd19, %rd18;
	st.global.u8 	[%rd20], %r103;
	div.rn.f32 	%f196, %f230, %f228;
	copysign.f32 	%f197, %f196, %f192;
	add.rz.f32 	%f198, %f196, %f197;
	cvt.rzi.f32.f32 	%f199, %f198;
	cvt.rzi.u32.f32 	%r104, %f199;
	st.global.u8 	[%rd20+1], %r104;
	div.rn.f32 	%f200, %f229, %f228;
	copysign.f32 	%f201, %f200, %f192;
	add.rz.f32 	%f202, %f200, %f201;
	cvt.rzi.f32.f32 	%f203, %f202;
	cvt.rzi.u32.f32 	%r105, %f203;
	st.global.u8 	[%rd20+2], %r105;
$L__BB0_25:
	ret;

}


// ===== COMPILED SASS (sm_100) =====

	.target	sm_100

	.elftype	@"ET_EXEC"


//--------------------- .note.nv.tkinfo           --------------------------
	.section	.note.nv.tkinfo,"",@"SHT_NOTE"
	.sectionflags	@"SHF_NOTE_NV_TKINFO"
	.tkinfo
        /*0018*/ 	.word	0x00000002
        /*0030*/ 	.string	""
        /*0030*/ 	.string	"ptxas"
        /*0030*/ 	.string	"Cuda compilation tools, release 13.0, V13.0.88"
        /*0030*/ 	.string	"Build cuda_13.0.r13.0/compiler.36424714_0"
        /*0030*/ 	.string	"-arch sm_100 -m 64 "



//--------------------- .note.nv.cuinfo           --------------------------
	.section	.note.nv.cuinfo,"",@"SHT_NOTE"
	.sectionflags	@"SHF_NOTE_NV_CUINFO"
        /*0018*/ 	.short	0x0002
        /*001a*/ 	.short	0x0064
        /*001c*/ 	.short	0x0082
	.zero		2


//--------------------- .nv.info                  --------------------------
	.section	.nv.info,"",@"SHT_CUDA_INFO"
	.align	4


	//----- nvinfo : EIATTR_REGCOUNT
	.align		4
        /*0000*/ 	.byte	0x04, 0x2f
        /*0002*/ 	.short	(.L_1 - .L_0)
	.align		4
.L_0:
        /*0004*/ 	.word	index@(imageBlur)
        /*0008*/ 	.word	0x00000024


	//----- nvinfo : EIATTR_FRAME_SIZE
	.align		4
.L_1:
        /*000c*/ 	.byte	0x04, 0x11
        /*000e*/ 	.short	(.L_3 - .L_2)
	.align		4
.L_2:
        /*0010*/ 	.word	index@($__internal_1_$__cuda_sm3x_div_rn_noftz_f32_slowpath)
        /*0014*/ 	.word	0x00000000


	//----- nvinfo : EIATTR_FRAME_SIZE
	.align		4
.L_3:
        /*0018*/ 	.byte	0x04, 0x11
        /*001a*/ 	.short	(.L_5 - .L_4)
	.align		4
.L_4:
        /*001c*/ 	.word	index@($__internal_0_$__cuda_sm20_div_rn_f64_full)
        /*0020*/ 	.word	0x00000000


	//----- nvinfo : EIATTR_FRAME_SIZE
	.align		4
.L_5:
        /*0024*/ 	.byte	0x04, 0x11
        /*0026*/ 	.short	(.L_7 - .L_6)
	.align		4
.L_6:
        /*0028*/ 	.word	index@(imageBlur)
        /*002c*/ 	.word	0x00000000


	//----- nvinfo : EIATTR_MIN_STACK_SIZE
	.align		4
.L_7:
        /*0030*/ 	.byte	0x04, 0x12
        /*0032*/ 	.short	(.L_9 - .L_8)
	.align		4
.L_8:
        /*0034*/ 	.word	index@(imageBlur)
        /*0038*/ 	.word	0x00000000
.L_9:


//--------------------- .nv.compat                --------------------------
	.section	.nv.compat,"",@"SHT_CUDA_COMPAT_INFO"
	.align	4
        /*0000*/ 	.byte	0x02, 0x09, 0x00, 0x00, 0x02, 0x02, 0x01, 0x00, 0x02, 0x05, 0x05, 0x00, 0x03, 0x07, 0x01, 0x01
        /*0010*/ 	.byte	0x02, 0x03, 0x00, 0x00, 0x02, 0x06, 0x01, 0x00, 0x04, 0x0b, 0x08, 0x00, 0x01, 0x00, 0x00, 0x00
        /*0020*/ 	.byte	0x00, 0x00, 0x00, 0x00


//--------------------- .nv.info.imageBlur        --------------------------
	.section	.nv.info.imageBlur,"",@"SHT_CUDA_INFO"
	.sectionflags	@""
	.align	4


	//----- nvinfo : EIATTR_CUDA_API_VERSION
	.align		4
        /*0000*/ 	.byte	0x04, 0x37
        /*0002*/ 	.short	(.L_11 - .L_10)
.L_10:
        /*0004*/ 	.word	0x00000082


	//----- nvinfo : EIATTR_KPARAM_INFO
	.align		4
.L_11:
        /*0008*/ 	.byte	0x04, 0x17
        /*000a*/ 	.short	(.L_13 - .L_12)
.L_12:
        /*000c*/ 	.word	0x00000000
        /*0010*/ 	.short	0x0005
        /*0012*/ 	.short	0x001c
        /*0014*/ 	.byte	0x00, 0xf0, 0x11, 0x00


	//----- nvinfo : EIATTR_KPARAM_INFO
	.align		4
.L_13:
        /*0018*/ 	.byte	0x04, 0x17
        /*001a*/ 	.short	(.L_15 - .L_14)
.L_14:
        /*001c*/ 	.word	0x00000000
        /*0020*/ 	.short	0x0004
        /*0022*/ 	.short	0x0018
        /*0024*/ 	.byte	0x00, 0xf0, 0x11, 0x00


	//----- nvinfo : EIATTR_KPARAM_INFO
	.align		4
.L_15:
        /*0028*/ 	.byte	0x04, 0x17
        /*002a*/ 	.short	(.L_17 - .L_16)
.L_16:
        /*002c*/ 	.word	0x00000000
        /*0030*/ 	.short	0x0003
        /*0032*/ 	.short	0x0014
        /*0034*/ 	.byte	0x00, 0xf0, 0x11, 0x00


	//----- nvinfo : EIATTR_KPARAM_INFO
	.align		4
.L_17:
        /*0038*/ 	.byte	0x04, 0x17
        /*003a*/ 	.short	(.L_19 - .L_18)
.L_18:
        /*003c*/ 	.word	0x00000000
        /*0040*/ 	.short	0x0002
        /*0042*/ 	.short	0x0010
        /*0044*/ 	.byte	0x00, 0xf0, 0x11, 0x00


	//----- nvinfo : EIATTR_KPARAM_INFO
	.align		4
.L_19:
        /*0048*/ 	.byte	0x04, 0x17
        /*004a*/ 	.short	(.L_21 - .L_20)
.L_20:
        /*004c*/ 	.word	0x00000000
        /*0050*/ 	.short	0x0001
        /*0052*/ 	.short	0x0008
        /*0054*/ 	.byte	0x00, 0xf5, 0x21, 0x00


	//----- nvinfo : EIATTR_KPARAM_INFO
	.align		4
.L_21:
        /*0058*/ 	.byte	0x04, 0x17
        /*005a*/ 	.short	(.L_23 - .L_22)
.L_22:
        /*005c*/ 	.word	0x00000000
        /*0060*/ 	.short	0x0000
        /*0062*/ 	.short	0x0000
        /*0064*/ 	.byte	0x00, 0xf5, 0x21, 0x00


	//----- nvinfo : EIATTR_SPARSE_MMA_MASK
	.align		4
.L_23:
        /*0068*/ 	.byte	0x03, 0x50
        /*006a*/ 	.short	0x0000


	//----- nvinfo : EIATTR_MAXREG_COUNT
	.align		4
        /*006c*/ 	.byte	0x03, 0x1b
        /*006e*/ 	.short	0x00ff


	//----- nvinfo : EIATTR_MERCURY_ISA_VERSION
	.align		4
        /*0070*/ 	.byte	0x03, 0x5f
        /*0072*/ 	.short	0x0101


	//----- nvinfo : EIATTR_VRC_CTA_INIT_COUNT
	.align		4
        /*0074*/ 	.byte	0x02, 0x4a
	.zero		1
	.zero		1


	//----- nvinfo : EIATTR_EXIT_INSTR_OFFSETS
	.align		4
        /*0078*/ 	.byte	0x04, 0x1c
        /*007a*/ 	.short	(.L_25 - .L_24)


	//   ....[0]....
.L_24:
        /*007c*/ 	.word	0x000000d0


	//   ....[1]....
        /*0080*/ 	.word	0x000020d0


	//----- nvinfo : EIATTR_CRS_STACK_SIZE
	.align		4
.L_25:
        /*0084*/ 	.byte	0x04, 0x1e
        /*0086*/ 	.short	(.L_27 - .L_26)
.L_26:
        /*0088*/ 	.word	0x00000000


	//----- nvinfo : EIATTR_CBANK_PARAM_SIZE
	.align		4
.L_27:
        /*008c*/ 	.byte	0x03, 0x19
        /*008e*/ 	.short	0x0020


	//----- nvinfo : EIATTR_PARAM_CBANK
	.align		4
        /*0090*/ 	.byte	0x04, 0x0a
        /*0092*/ 	.short	(.L_29 - .L_28)
	.align		4
.L_28:
        /*0094*/ 	.word	index@(.nv.constant0.imageBlur)
        /*0098*/ 	.short	0x0380
        /*009a*/ 	.short	0x0020


	//----- nvinfo : EIATTR_SW_WAR
	.align		4
.L_29:
        /*009c*/ 	.byte	0x04, 0x36
        /*009e*/ 	.short	(.L_31 - .L_30)
.L_30:
        /*00a0*/ 	.word	0x00000008
.L_31:


//--------------------- .nv.callgraph             --------------------------
	.section	.nv.callgraph,"",@"SHT_CUDA_CALLGRAPH"
	.align	4
	.sectionentsize	8
	.align		4
        /*0000*/ 	.word	0x00000000
	.align		4
        /*0004*/ 	.word	0xffffffff
	.align		4
        /*0008*/ 	.word	0x00000000
	.align		4
        /*000c*/ 	.word	0xfffffffe
	.align		4
        /*0010*/ 	.word	0x00000000
	.align		4
        /*0014*/ 	.word	0xfffffffd
	.align		4
        /*0018*/ 	.word	0x00000000
	.align		4
        /*001c*/ 	.word	0xfffffffc


//--------------------- .text.imageBlur           --------------------------
	.section	.text.imageBlur,"ax",@progbits
	.align	128
        .global         imageBlur
        .type           imageBlur,@function
        .size           imageBlur,(.L_x_50 - imageBlur)
        .other          imageBlur,@"STO_CUDA_ENTRY STV_DEFAULT"
imageBlur:
.text.imageBlur:
[----:B------:R-:W-:Y:S01]  /*0000*/  LDC R1, c[0x0][0x37c] ;  /* 0x0000df00ff017b82 */ /* 0x000fe20000000800 */
[----:B------:R-:W0:Y:S07]  /*0010*/  S2R R0, SR_TID.Y ;  /* 0x0000000000007919 */ /* 0x000e2e0000002200 */
[----:B------:R-:W1:Y:S01]  /*0020*/  LDC R10, c[0x0][0x360] ;  /* 0x0000d800ff0a7b82 */ /* 0x000e620000000800 */
[----:B------:R-:W2:Y:S01]  /*0030*/  LDCU.64 UR6, c[0x0][0x390] ;  /* 0x00007200ff0677ac */ /* 0x000ea20008000a00 */
[----:B------:R-:W1:Y:S06]  /*0040*/  S2R R3, SR_TID.X ;  /* 0x0000000000037919 */ /* 0x000e6c0000002100 */
[----:B------:R-:W0:Y:S08]  /*0050*/  S2UR UR5, SR_CTAID.Y ;  /* 0x00000000000579c3 */ /* 0x000e300000002600 */
[----:B------:R-:W0:Y:S01]  /*0060*/  LDC R31, c[0x0][0x364] ;  /* 0x0000d900ff1f7b82 */ /* 0x000e220000000800 */
[----:B--2---:R-:W-:-:S07]  /*0070*/  IMAD.U32 R2, RZ, RZ, UR6 ;  /* 0x00000006ff027e24 */ /* 0x004fce000f8e00ff */
[----:B------:R-:W1:Y:S01]  /*0080*/  S2UR UR4, SR_CTAID.X ;  /* 0x00000000000479c3 */ /* 0x000e620000002500 */
[----:B0-----:R-:W-:-:S05]  /*0090*/  IMAD R31, R31, UR5, R0 ;  /* 0x000000051f1f7c24 */ /* 0x001fca000f8e0200 */
[----:B------:R-:W-:Y:S01]  /*00a0*/  ISETP.GE.AND P0, PT, R31, UR7, PT ;  /* 0x000000071f007c0c */ /* 0x000fe2000bf06270 */
[----:B-1----:R-:W-:-:S05]  /*00b0*/  IMAD R10, R10, UR4, R3 ;  /* 0x000000040a0a7c24 */ /* 0x002fca000f8e0203 */
[----:B------:R-:W-:-:S13]  /*00c0*/  ISETP.GE.OR P0, PT, R10, R2, P0 ;  /* 0x000000020a00720c */ /* 0x000fda0000706670 */
[----:B------:R-:W-:Y:S05]  /*00d0*/  @P0 EXIT ;  /* 0x000000000000094d */ /* 0x000fea0003800000 */
[----:B------:R-:W0:Y:S01]  /*00e0*/  LDCU UR5, c[0x0][0x398] ;  /* 0x00007300ff0577ac */ /* 0x000e220008000800 */
[----:B------:R-:W-:Y:S01]  /*00f0*/  IMAD.MOV.U32 R29, RZ, RZ, RZ ;  /* 0x000000ffff1d7224 */ /* 0x000fe200078e00ff */
[----:B------:R-:W-:Y:S01]  /*0100*/  CS2R R8, SRZ ;  /* 0x0000000000087805 */ /* 0x000fe2000001ff00 */
[----:B------:R-:W-:Y:S01]  /*0110*/  IMAD.MOV.U32 R11, RZ, RZ, RZ ;  /* 0x000000ffff0b7224 */ /* 0x000fe200078e00ff */
[----:B------:R-:W1:Y:S01]  /*0120*/  LDCU.64 UR10, c[0x0][0x358] ;  /* 0x00006b00ff0a77ac */ /* 0x000e620008000a00 */
[----:B0-----:R-:W-:-:S09]  /*0130*/  UISETP.GE.AND UP0, UPT, UR5, URZ, UPT ;  /* 0x000000ff0500728c */ /* 0x001fd2000bf06270 */
[----:B-1----:R-:W-:Y:S05]  /*0140*/  BRA.U !UP0, `(.L_x_0) ;  /* 0x0000001908f87547 */ /* 0x002fea000b800000 */
[----:B------:R-:W0:Y:S01]  /*0150*/  LDCU UR4, c[0x0][0x39c] ;  /* 0x00007380ff0477ac */ /* 0x000e220008000800 */
[----:B------:R-:W-:Y:S02]  /*0160*/  IADD3 R7, PT, PT, R10, -UR5, RZ ;  /* 0x800000050a077c10 */ /* 0x000fe4000fffe0ff */
[----:B------:R-:W-:Y:S01]  /*0170*/  CS2R R8, SRZ ;  /* 0x0000000000087805 */ /* 0x000fe2000001ff00 */
[----:B------:R-:W-:Y:S01]  /*0180*/  IMAD.MOV.U32 R11, RZ, RZ, RZ ;  /* 0x000000ffff0b7224 */ /* 0x000fe200078e00ff */
[----:B------:R-:W-:Y:S01]  /*0190*/  UIADD3 UR8, UPT, UPT, -UR5, URZ, URZ ;  /* 0x000000ff05087290 */ /* 0x000fe2000fffe1ff */
[----:B------:R-:W-:Y:S01]  /*01a0*/  IMAD.MOV.U32 R29, RZ, RZ, RZ ;  /* 0x000000ffff1d7224 */ /* 0x000fe200078e00ff */
[----:B0-----:R-:W0:Y:S01]  /*01b0*/  I2F.F64 R12, UR4 ;  /* 0x00000004000c7d12 */ /* 0x001e220008201c00 */
[----:B------:R-:W-:-:S04]  /*01c0*/  USHF.L.U32 UR4, UR5, 0x1, URZ ;  /* 0x0000000105047899 */ /* 0x000fc800080006ff */
[----:B------:R-:W-:-:S04]  /*01d0*/  ULOP3.LUT UR4, UR4, 0xfffffffc, URZ, 0xc0, !UPT ;  /* 0xfffffffc04047892 */ /* 0x000fc8000f8ec0ff */
[----:B------:R-:W-:-:S03]  /*01e0*/  UIADD3 UR9, UPT, UPT, -UR4, URZ, URZ ;  /* 0x000000ff04097290 */ /* 0x000fc6000fffe1ff */
[----:B------:R-:W-:Y:S01]  /*01f0*/  UMOV UR4, UR8 ;  /* 0x0000000800047c82 */ /* 0x000fe20008000000 */
[----:B0-----:R-:W-:-:S08]  /*0200*/  DADD R2, R12, R12 ;  /* 0x000000000c027229 */ /* 0x001fd0000000000c */
[----:B------:R-:W-:-:S11]  /*0210*/  DMUL R12, R12, R2 ;  /* 0x000000020c0c7228 */ /* 0x000fd60000000000 */
.L_x_25:
[----:B------:R-:W0:Y:S01]  /*0220*/  LDCU UR6, c[0x0][0x398] ;  /* 0x00007300ff0677ac */ /* 0x000e220008000800 */
[----:B------:R-:W-:Y:S01]  /*0230*/  VIADD R6, R31, UR4 ;  /* 0x000000041f067c36 */ /* 0x000fe20008000000 */
[----:B------:R-:W1:Y:S04]  /*0240*/  LDCU UR7, c[0x0][0x394] ;  /* 0x00007280ff0777ac */ /* 0x000e680008000800 */
[----:B------:R-:W-:Y:S01]  /*0250*/  ISETP.GT.AND P0, PT, R6, -0x1, PT ;  /* 0xffffffff0600780c */ /* 0x000fe20003f04270 */
[----:B------:R-:W-:Y:S01]  /*0260*/  UMOV UR5, UR4 ;  /* 0x0000000400057c82 */ /* 0x000fe20008000000 */
[----:B------:R-:W-:Y:S02]  /*0270*/  UIMAD UR13, UR4, UR4, URZ ;  /* 0x00000004040d72a4 */ /* 0x000fe4000f8e02ff */
[----:B------:R-:W-:-:S02]  /*0280*/  UIADD3 UR4, UPT, UPT, UR4, 0x1, URZ ;  /* 0x0000000104047890 */ /* 0x000fc4000fffe0ff */
[----:B0-----:R-:W-:Y:S02]  /*0290*/  UISETP.GE.U32.AND UP1, UPT, UR6, 0x2, UPT ;  /* 0x000000020600788c */ /* 0x001fe4000bf26070 */
[----:B------:R-:W-:Y:S01]  /*02a0*/  UISETP.NE.AND UP0, UPT, UR5, UR6, UPT ;  /* 0x000000060500728c */ /* 0x000fe2000bf05270 */
[----:B-1----:R-:W-:Y:S02]  /*02b0*/  ISETP.LT.AND P0, PT, R6, UR7, P0 ;  /* 0x0000000706007c0c */ /* 0x002fe40008701270 */
[----:B------:R-:W-:-:S04]  /*02c0*/  UMOV UR5, UR8 ;  /* 0x0000000800057c82 */ /* 0x000fc80008000000 */
[----:B------:R-:W-:Y:S07]  /*02d0*/  BRA.U !UP1, `(.L_x_1) ;  /* 0x0000000d09b87547 */ /* 0x000fee000b800000 */
[----:B------:R-:W0:Y:S01]  /*02e0*/  LDCU UR7, c[0x0][0x390] ;  /* 0x00007200ff0777ac */ /* 0x000e220008000800 */
[----:B------:R-:W-:Y:S01]  /*02f0*/  UIADD3 UR5, UPT, UPT, -UR6, 0x1, URZ ;  /* 0x0000000106057890 */ /* 0x000fe2000fffe1ff */
[----:B------:R-:W1:Y:S01]  /*0300*/  LDCU UR12, c[0x0][0x398] ;  /* 0x00007300ff0c77ac */ /* 0x000e620008000800 */
[----:B------:R-:W2:Y:S01]  /*0310*/  LDCU UR16, c[0x0][0x390] ;  /* 0x00007200ff1077ac */ /* 0x000ea20008000800 */
[----:B------:R-:W3:Y:S01]  /*0320*/  LDCU.64 UR14, c[0x0][0x380] ;  /* 0x00007000ff0e77ac */ /* 0x000ee20008000a00 */
[----:B0-----:R-:W-:Y:S01]  /*0330*/  IMAD R5, R6, UR7, R7 ;  /* 0x0000000706057c24 */ /* 0x001fe2000f8e0207 */
[----:B------:R-:W-:Y:S01]  /*0340*/  IADD3 R7, PT, PT, R10, -UR6, RZ ;  /* 0x800000060a077c10 */ /* 0x000fe2000fffe0ff */
[----:B------:R-:W-:Y:S02]  /*0350*/  UMOV UR6, UR9 ;  /* 0x0000000900067c82 */ /* 0x000fe40008000000 */
[----:B------:R-:W-:Y:S02]  /*0360*/  IMAD R5, R5, 0x3, RZ ;  /* 0x0000000305057824 */ /* 0x000fe400078e02ff */
[----:B------:R-:W-:-:S02]  /*0370*/  IMAD R3, R6, UR7, R7 ;  /* 0x0000000706037c24 */ /* 0x000fc4000f8e0207 */
[----:B------:R-:W-:Y:S02]  /*0380*/  IMAD.MOV.U32 R4, RZ, RZ, R7 ;  /* 0x000000ffff047224 */ /* 0x000fe400078e0007 */
[----:B-123--:R-:W-:-:S07]  /*0390*/  IMAD R3, R3, 0x3, RZ ;  /* 0x0000000303037824 */ /* 0x00efce00078e02ff */
.L_x_14:
[C---:B------:R-:W-:Y:S01]  /*03a0*/  ISETP.GT.AND P1, PT, R4.reuse, -0x1, PT ;  /* 0xffffffff0400780c */ /* 0x040fe20003f24270 */
[----:B------:R-:W-:Y:S03]  /*03b0*/  BSSY.RECONVERGENT B0, `(.L_x_2) ;  /* 0x0000033000007945 */ /* 0x000fe60003800200 */
[----:B------:R-:W-:-:S04]  /*03c0*/  ISETP.LT.AND P1, PT, R4, UR16, P1 ;  /* 0x0000001004007c0c */ /* 0x000fc80008f21270 */
[----:B------:R-:W-:-:S13]  /*03d0*/  PLOP3.LUT P1, PT, P0, P1, PT, 0x80, 0x8 ;  /* 0x000000000008781c */ /* 0x000fda0000723070 */
[----:B------:R-:W-:Y:S05]  /*03e0*/  @!P1 BRA `(.L_x_3) ;  /* 0x0000000000bc9947 */ /* 0x000fea0003800000 */
[----:B------:R-:W0:Y:S01]  /*03f0*/  MUFU.RCP64H R15, R13 ;  /* 0x0000000d000f7308 */ /* 0x000e220000001800 */
[----:B------:R-:W-:Y:S01]  /*0400*/  IMAD.MOV.U32 R14, RZ, RZ, 0x1 ;  /* 0x00000001ff0e7424 */ /* 0x000fe200078e00ff */
[----:B------:R-:W-:-:S04]  /*0410*/  UIADD3 UR7, UPT, UPT, UR5, -0x1, URZ ;  /* 0xffffffff05077890 */ /* 0x000fc8000fffe0ff */
[----:B------:R-:W-:-:S04]  /*0420*/  UIMAD UR7, UR7, UR7, UR13 ;  /* 0x00000007070772a4 */ /* 0x000fc8000f8e020d */
[----:B------:R-:W-:Y:S01]  /*0430*/  UIADD3 UR7, UPT, UPT, -UR7, URZ, URZ ;  /* 0x000000ff07077290 */ /* 0x000fe2000fffe1ff */
[----:B0-----:R-:W-:-:S08]  /*0440*/  DFMA R16, -R12, R14, 1 ;  /* 0x3ff000000c10742b */ /* 0x001fd0000000010e */
[----:B------:R-:W0:Y:S01]  /*0450*/  I2F.F64 R18, UR7 ;  /* 0x0000000700127d12 */ /* 0x000e220008201c00 */
[----:B------:R-:W-:-:S08]  /*0460*/  DFMA R16, R16, R16, R16 ;  /* 0x000000101010722b */ /* 0x000fd00000000010 */
[----:B------:R-:W-:Y:S01]  /*0470*/  DFMA R16, R14, R16, R14 ;  /* 0x000000100e10722b */ /* 0x000fe2000000000e */
[----:B0-----:R-:W-:-:S07]  /*0480*/  FSETP.GEU.AND P2, PT, |R19|, 6.5827683646048100446e-37, PT ;  /* 0x036000001300780b */ /* 0x001fce0003f4e200 */
[----:B------:R-:W-:-:S08]  /*0490*/  DFMA R14, -R12, R16, 1 ;  /* 0x3ff000000c0e742b */ /* 0x000fd00000000110 */
[----:B------:R-:W-:-:S08]  /*04a0*/  DFMA R14, R16, R14, R16 ;  /* 0x0000000e100e722b */ /* 0x000fd00000000010 */
[----:B------:R-:W-:-:S08]  /*04b0*/  DMUL R16, R18, R14 ;  /* 0x0000000e12107228 */ /* 0x000fd00000000000 */
[----:B------:R-:W-:-:S08]  /*04c0*/  DFMA R20, -R12, R16, R18 ;  /* 0x000000100c14722b */ /* 0x000fd00000000112 */
[----:B------:R-:W-:-:S10]  /*04d0*/  DFMA R14, R14, R20, R16 ;  /* 0x000000140e0e722b */ /* 0x000fd40000000010 */
[----:B------:R-:W-:-:S05]  /*04e0*/  FFMA R0, RZ, R13, R15 ;  /* 0x0000000dff007223 */ /* 0x000fca000000000f */
[----:B------:R-:W-:-:S13]  /*04f0*/  FSETP.GT.AND P1, PT, |R0|, 1.469367938527859385e-39, PT ;  /* 0x001000000000780b */ /* 0x000fda0003f24200 */
[----:B------:R-:W-:Y:S05]  /*0500*/  @P1 BRA P2, `(.L_x_4) ;  /* 0x0000000000181947 */ /* 0x000fea0001000000 */
[----:B------:R-:W-:Y:S01]  /*0510*/  IMAD.MOV.U32 R16, RZ, RZ, R12 ;  /* 0x000000ffff107224 */ /* 0x000fe200078e000c */
[----:B------:R-:W-:Y:S02]  /*0520*/  MOV R17, R13 ;  /* 0x0000000d00117202 */ /* 0x000fe40000000f00 */
[----:B------:R-:W-:-:S07]  /*0530*/  MOV R28, 0x550 ;  /* 0x00000550001c7802 */ /* 0x000fce0000000f00 */
[----:B------:R-:W-:Y:S05]  /*0540*/  CALL.REL.NOINC `($__internal_0_$__cuda_sm20_div_rn_f64_full) ;  /* 0x0000001800e47944 */ /* 0x000fea0003c00000 */
[----:B------:R-:W-:Y:S02]  /*0550*/  IMAD.MOV.U32 R14, RZ, RZ, R22 ;  /* 0x000000ffff0e7224 */ /* 0x000fe400078e0016 */
[----:B------:R-:W-:-:S07]  /*0560*/  IMAD.MOV.U32 R15, RZ, RZ, R23 ;  /* 0x000000ffff0f7224 */ /* 0x000fce00078e0017 */
.L_x_4:
[----:B------:R-:W-:-:S04]  /*0570*/  IADD3 R16, P1, PT, R3, UR14, RZ ;  /* 0x0000000e03107c10 */ /* 0x000fc8000ff3e0ff */
[----:B------:R-:W-:-:S05]  /*0580*/  LEA.HI.X.SX32 R17, R3, UR15, 0x1, P1 ;  /* 0x0000000f03117c11 */ /* 0x000fca00088f0eff */
[----:B------:R-:W2:Y:S04]  /*0590*/  LDG.E.U8 R2, desc[UR10][R16.64] ;  /* 0x0000000a10027981 */ /* 0x000ea8000c1e1100 */
[----:B------:R-:W3:Y:S04]  /*05a0*/  LDG.E.U8 R18, desc[UR10][R16.64+0x1] ;  /* 0x0000010a10127981 */ /* 0x000ee8000c1e1100 */
[----:B------:R-:W4:Y:S01]  /*05b0*/  LDG.E.U8 R20, desc[UR10][R16.64+0x2] ;  /* 0x0000020a10147981 */ /* 0x000f22000c1e1100 */
[----:B------:R-:W0:Y:S01]  /*05c0*/  F2F.F32.F64 R14, R14 ;  /* 0x0000000e000e7310 */ /* 0x000e220000301000 */
[----:B------:R-:W-:Y:S01]  /*05d0*/  IMAD.MOV.U32 R19, RZ, RZ, 0x3bbb989d ;  /* 0x3bbb989dff137424 */ /* 0x000fe200078e00ff */
[----:B------:R-:W-:-:S03]  /*05e0*/  MOV R21, 0x437c0000 ;  /* 0x437c000000157802 */ /* 0x000fc60000000f00 */
[----:B0-----:R-:W-:-:S04]  /*05f0*/  FFMA.SAT R0, R14, R19, 0.5 ;  /* 0x3f0000000e007423 */ /* 0x001fc80000002013 */
[----:B------:R-:W-:-:S04]  /*0600*/  FFMA.RM R0, R0, R21, 12582913 ;  /* 0x4b40000100007423 */ /* 0x000fc80000004015 */
[C---:B------:R-:W-:Y:S01]  /*0610*/  FADD R19, R0.reuse, -12583039 ;  /* 0xcb40007f00137421 */ /* 0x040fe20000000000 */
[----:B------:R-:W-:-:S03]  /*0620*/  IMAD.SHL.U32 R0, R0, 0x800000, RZ ;  /* 0x0080000000007824 */ /* 0x000fc600078e00ff */
[----:B------:R-:W-:-:S04]  /*0630*/  FFMA R19, R14, 1.4426950216293334961, -R19 ;  /* 0x3fb8aa3b0e137823 */ /* 0x000fc80000000813 */
[----:B------:R-:W-:-:S06]  /*0640*/  FFMA R19, R14, 1.925963033500011079e-08, R19 ;  /* 0x32a570600e137823 */ /* 0x000fcc0000000013 */
[----:B------:R-:W0:Y:S02]  /*0650*/  MUFU.EX2 R19, R19 ;  /* 0x0000001300137308 */ /* 0x000e240000000800 */
[----:B0-----:R-:W-:-:S04]  /*0660*/  FMUL R0, R0, R19 ;  /* 0x0000001300007220 */ /* 0x001fc80000400000 */
[----:B------:R-:W-:Y:S01]  /*0670*/  FADD R8, R8, R0 ;  /* 0x0000000008087221 */ /* 0x000fe20000000000 */
[----:B--2---:R-:W-:Y:S02]  /*0680*/  I2FP.F32.U32 R2, R2 ;  /* 0x0000000200027245 */ /* 0x004fe40000201000 */
[----:B---3--:R-:W-:-:S03]  /*0690*/  I2FP.F32.U32 R18, R18 ;  /* 0x0000001200127245 */ /* 0x008fc60000201000 */
[C---:B------:R-:W-:Y:S01]  /*06a0*/  FFMA R29, R0.reuse, R2, R29 ;  /* 0x00000002001d7223 */ /* 0x040fe2000000001d */
[----:B----4-:R-:W-:Y:S01]  /*06b0*/  I2FP.F32.U32 R20, R20 ;  /* 0x0000001400147245 */ /* 0x010fe20000201000 */
[----:B------:R-:W-:-:S04]  /*06c0*/  FFMA R11, R0, R18, R11 ;  /* 0x00000012000b7223 */ /* 0x000fc8000000000b */
[----:B------:R-:W-:-:S07]  /*06d0*/  FFMA R9, R0, R20, R9 ;  /* 0x0000001400097223 */ /* 0x000fce0000000009 */
.L_x_3:
[----:B------:R-:W-:Y:S05]  /*06e0*/  BSYNC.RECONVERGENT B0 ;  /* 0x0000000000007941 */ /* 0x000fea0003800200 */
.L_x_2:
[----:B------:R-:W-:Y:S01]  /*06f0*/  VIADD R0, R4, 0x1 ;  /* 0x0000000104007836 */ /* 0x000fe20000000000 */
[----:B------:R-:W-:Y:S04]  /*0700*/  BSSY.RECONVERGENT B0, `(.L_x_5) ;  /* 0x0000034000007945 */ /* 0x000fe80003800200 */
[----:B------:R-:W-:-:S04]  /*0710*/  ISETP.GT.AND P1, PT, R0, -0x1, PT ;  /* 0xffffffff0000780c */ /* 0x000fc80003f24270 */
[----:B------:R-:W-:-:S04]  /*0720*/  ISETP.LT.AND P1, PT, R0, UR16, P1 ;  /* 0x0000001000007c0c */ /* 0x000fc80008f21270 */
[----:B------:R-:W-:-:S13]  /*0730*/  PLOP3.LUT P1, PT, P0, P1, PT, 0x80, 0x8 ;  /* 0x000000000008781c */ /* 0x000fda0000723070 */
[----:B------:R-:W-:Y:S05]  /*0740*/  @!P1 BRA `(.L_x_6) ;  /* 0x0000000000bc9947 */ /* 0x000fea0003800000 */
[----:B------:R-:W0:Y:S01]  /*0750*/  MUFU.RCP64H R15, R13 ;  /* 0x0000000d000f7308 */ /* 0x000e220000001800 */
[----:B------:R-:W-:Y:S01]  /*0760*/  IMAD.MOV.U32 R14, RZ, RZ, 0x1 ;  /* 0x00000001ff0e7424 */ /* 0x000fe200078e00ff */
[----:B------:R-:W-:-:S04]  /*0770*/  UIADD3 UR7, UPT, UPT, UR12, -0x1, URZ ;  /* 0xffffffff0c077890 */ /* 0x000fc8000fffe0ff */
[----:B------:R-:W-:-:S09]  /*0780*/  UIMAD UR7, UR7, UR5, -UR13 ;  /* 0x00000005070772a4 */ /* 0x000fd2000f8e0a0d */
[----:B------:R-:W1:Y:S01]  /*0790*/  I2F.F64 R18, UR7 ;  /* 0x0000000700127d12 */ /* 0x000e620008201c00 */
[----:B0-----:R-:W-:-:S08]  /*07a0*/  DFMA R16, -R12, R14, 1 ;  /* 0x3ff000000c10742b */ /* 0x001fd0000000010e */
[----:B------:R-:W-:Y:S01]  /*07b0*/  DFMA R16, R16, R16, R16 ;  /* 0x000000101010722b */ /* 0x000fe20000000010 */
[----:B-1----:R-:W-:-:S07]  /*07c0*/  FSETP.GEU.AND P2, PT, |R19|, 6.5827683646048100446e-37, PT ;  /* 0x036000001300780b */ /* 0x002fce0003f4e200 */
[----:B------:R-:W-:-:S08]  /*07d0*/  DFMA R16, R14, R16, R14 ;  /* 0x000000100e10722b */ /* 0x000fd0000000000e */
        /* <DEDUP_REMOVED lines=8> */
[----:B------:R-:W-:Y:S01]  /*0860*/  MOV R16, R12 ;  /* 0x0000000c00107202 */ /* 0x000fe20000000f00 */
[----:B------:R-:W-:Y:S01]  /*0870*/  IMAD.MOV.U32 R17, RZ, RZ, R13 ;  /* 0x000000ffff117224 */ /* 0x000fe200078e000d */
[----:B------:R-:W-:-:S07]  /*0880*/  MOV R28, 0x8a0 ;  /* 0x000008a0001c7802 */ /* 0x000fce0000000f00 */
[----:B------:R-:W-:Y:S05]  /*0890*/  CALL.REL.NOINC `($__internal_0_$__cuda_sm20_div_rn_f64_full) ;  /* 0x0000001800107944 */ /* 0x000fea0003c00000 */
[----:B------:R-:W-:Y:S02]  /*08a0*/  IMAD.MOV.U32 R14, RZ, RZ, R22 ;  /* 0x000000ffff0e7224 */ /* 0x000fe400078e0016 */
[----:B------:R-:W-:-:S07]  /*08b0*/  IMAD.MOV.U32 R15, RZ, RZ, R23 ;  /* 0x000000ffff0f7224 */ /* 0x000fce00078e0017 */
.L_x_7:
[----:B------:R-:W-:-:S04]  /*08c0*/  IADD3 R0, PT, PT, R5, 0x3, RZ ;  /* 0x0000000305007810 */ /* 0x000fc80007ffe0ff */
[----:B------:R-:W-:-:S04]  /*08d0*/  IADD3 R16, P1, PT, R0, UR14, RZ ;  /* 0x0000000e00107c10 */ /* 0x000fc8000ff3e0ff */
[----:B------:R-:W-:-:S05]  /*08e0*/  LEA.HI.X.SX32 R17, R0, UR15, 0x1, P1 ;  /* 0x0000000f00117c11 */ /* 0x000fca00088f0eff */
[----:B------:R-:W2:Y:S04]  /*08f0*/  LDG.E.U8 R2, desc[UR10][R16.64] ;  /* 0x0000000a10027981 */ /* 0x000ea8000c1e1100 */
[----:B------:R-:W3:Y:S04]  /*0900*/  LDG.E.U8 R18, desc[UR10][R16.64+0x1] ;  /* 0x0000010a10127981 */ /* 0x000ee8000c1e1100 */
[----:B------:R-:W4:Y:S01]  /*0910*/  LDG.E.U8 R20, desc[UR10][R16.64+0x2] ;  /* 0x0000020a10147981 */ /* 0x000f22000c1e1100 */
[----:B------:R-:W0:Y:S01]  /*0920*/  F2F.F32.F64 R14, R14 ;  /* 0x0000000e000e7310 */ /* 0x000e220000301000 */
[----:B------:R-:W-:-:S02]  /*0930*/  IMAD.MOV.U32 R19, RZ, RZ, 0x3bbb989d ;  /* 0x3bbb989dff137424 */ /* 0x000fc400078e00ff */
[----:B------:R-:W-:Y:S02]  /*0940*/  IMAD.MOV.U32 R21, RZ, RZ, 0x437c0000 ;  /* 0x437c0000ff157424 */ /* 0x000fe400078e00ff */
        /* <DEDUP_REMOVED lines=15> */
.L_x_6:
[----:B------:R-:W-:Y:S05]  /*0a40*/  BSYNC.RECONVERGENT B0 ;  /* 0x0000000000007941 */ /* 0x000fea0003800200 */
.L_x_5:
[----:B------:R-:W-:Y:S01]  /*0a50*/  IADD3 R0, PT, PT, R4, 0x2, RZ ;  /* 0x0000000204007810 */ /* 0x000fe20007ffe0ff */
[----:B------:R-:W-:Y:S03]  /*0a60*/  BSSY.RECONVERGENT B0, `(.L_x_8) ;  /* 0x0000035000007945 */ /* 0x000fe60003800200 */
[----:B------:R-:W-:-:S04]  /*0a70*/  ISETP.GT.AND P1, PT, R0, -0x1, PT ;  /* 0xffffffff0000780c */ /* 0x000fc80003f24270 */
[----:B------:R-:W-:-:S04]  /*0a80*/  ISETP.LT.AND P1, PT, R0, UR16, P1 ;  /* 0x0000001000007c0c */ /* 0x000fc80008f21270 */
[----:B------:R-:W-:-:S13]  /*0a90*/  PLOP3.LUT P1, PT, P0, P1, PT, 0x80, 0x8 ;  /* 0x000000000008781c */ /* 0x000fda0000723070 */
[----:B------:R-:W-:Y:S05]  /*0aa0*/  @!P1 BRA `(.L_x_9) ;  /* 0x0000000000c09947 */ /* 0x000fea0003800000 */
[----:B------:R-:W0:Y:S01]  /*0ab0*/  MUFU.RCP64H R15, R13 ;  /* 0x0000000d000f7308 */ /* 0x000e220000001800 */
[----:B------:R-:W-:Y:S01]  /*0ac0*/  IMAD.MOV.U32 R14, RZ, RZ, 0x1 ;  /* 0x00000001ff0e7424 */ /* 0x000fe200078e00ff */
[----:B------:R-:W-:-:S04]  /*0ad0*/  UIMAD UR7, UR5, UR5, UR5 ;  /* 0x00000005050772a4 */ /* 0x000fc8000f8e0205 */
[----:B------:R-:W-:-:S04]  /*0ae0*/  UIADD3 UR7, UPT, UPT, UR13, UR5, UR7 ;  /* 0x000000050d077290 */ /* 0x000fc8000fffe007 */
[----:B------:R-:W-:Y:S01]  /*0af0*/  ULOP3.LUT UR7, URZ, UR7, URZ, 0x33, !UPT ;  /* 0x00000007ff077292 */ /* 0x000fe2000f8e33ff */
        /* <DEDUP_REMOVED lines=14> */
[----:B------:R-:W-:Y:S01]  /*0be0*/  MOV R28, 0xc10 ;  /* 0x00000c10001c7802 */ /* 0x000fe20000000f00 */
[----:B------:R-:W-:-:S07]  /*0bf0*/  IMAD.MOV.U32 R17, RZ, RZ, R13 ;  /* 0x000000ffff117224 */ /* 0x000fce00078e000d */
[----:B------:R-:W-:Y:S05]  /*0c00*/  CALL.REL.NOINC `($__internal_0_$__cuda_sm20_div_rn_f64_full) ;  /* 0x0000001400347944 */ /* 0x000fea0003c00000 */
[----:B------:R-:W-:Y:S01]  /*0c10*/  MOV R14, R22 ;  /* 0x00000016000e7202 */ /* 0x000fe20000000f00 */
[----:B------:R-:W-:-:S07]  /*0c20*/  IMAD.MOV.U32 R15, RZ, RZ, R23 ;  /* 0x000000ffff0f7224 */ /* 0x000fce00078e0017 */
.L_x_10:
[----:B------:R-:W-:-:S05]  /*0c30*/  VIADD R0, R5, 0x6 ;  /* 0x0000000605007836 */ /* 0x000fca0000000000 */
        /* <DEDUP_REMOVED lines=23> */
.L_x_9:
[----:B------:R-:W-:Y:S05]  /*0db0*/  BSYNC.RECONVERGENT B0 ;  /* 0x0000000000007941 */ /* 0x000fea0003800200 */
.L_x_8:
        /* <DEDUP_REMOVED lines=8> */
[----:B------:R-:W-:-:S04]  /*0e40*/  UIADD3 UR7, UPT, UPT, UR5, 0x2, URZ ;  /* 0x0000000205077890 */ /* 0x000fc8000fffe0ff */
        /* <DEDUP_REMOVED lines=21> */
.L_x_13:
        /* <DEDUP_REMOVED lines=24> */
.L_x_12:
[----:B------:R-:W-:Y:S05]  /*1120*/  BSYNC.RECONVERGENT B0 ;  /* 0x0000000000007941 */ /* 0x000fea0003800200 */
.L_x_11:
[----:B------:R-:W-:Y:S01]  /*1130*/  UIADD3 UR6, UPT, UPT, UR6, 0x4, URZ ;  /* 0x0000000406067890 */ /* 0x000fe2000fffe0ff */
[----:B------:R-:W-:Y:S01]  /*1140*/  IADD3 R4, PT, PT, R4, 0x4, RZ ;  /* 0x0000000404047810 */ /* 0x000fe20007ffe0ff */
[----:B------:R-:W-:Y:S01]  /*1150*/  VIADD R5, R5, 0xc ;  /* 0x0000000c05057836 */ /* 0x000fe20000000000 */
[----:B------:R-:W-:Y:S01]  /*1160*/  UIADD3 UR5, UPT, UPT, UR5, 0x4, URZ ;  /* 0x0000000405057890 */ /* 0x000fe2000fffe0ff */
[----:B------:R-:W-:Y:S01]  /*1170*/  VIADD R3, R3, 0xc ;  /* 0x0000000c03037836 */ /* 0x000fe20000000000 */
[----:B------:R-:W-:Y:S02]  /*1180*/  UISETP.NE.AND UP1, UPT, UR6, URZ, UPT ;  /* 0x000000ff0600728c */ /* 0x000fe4000bf25270 */
[----:B------:R-:W-:-:S07]  /*1190*/  UIADD3 UR12, UPT, UPT, UR12, -0x4, URZ ;  /* 0xfffffffc0c0c7890 */ /* 0x000fce000fffe0ff */
[----:B------:R-:W-:Y:S05]  /*11a0*/  BRA.U UP1, `(.L_x_14) ;  /* 0xfffffff1017c7547 */ /* 0x000fea000b83ffff */
[----:B------:R-:W-:-:S12]  /*11b0*/  UIADD3 UR5, UPT, UPT, UR5, -0x1, URZ ;  /* 0xffffffff05057890 */ /* 0x000fd8000fffe0ff */
.L_x_1:
[----:B------:R-:W0:Y:S02]  /*11c0*/  LDCU UR6, c[0x0][0x398] ;  /* 0x00007300ff0677ac */ /* 0x000e240008000800 */
[----:B0-----:R-:W-:-:S09]  /*11d0*/  ULOP3.LUT UP1, URZ, UR6, 0x1, URZ, 0xc0, !UPT ;  /* 0x0000000106ff7892 */ /* 0x001fd2000f82c0ff */
[----:B------:R-:W-:Y:S05]  /*11e0*/  BRA.U !UP1, `(.L_x_15) ;  /* 0x0000000509dc7547 */ /* 0x000fea000b800000 */
[----:B------:R-:W0:Y:S01]  /*11f0*/  LDCU UR6, c[0x0][0x390] ;  /* 0x00007200ff0677ac */ /* 0x000e220008000800 */
[----:B------:R-:W-:Y:S01]  /*1200*/  IADD3 R3, PT, PT, R10, UR5, RZ ;  /* 0x000000050a037c10 */ /* 0x000fe2000fffe0ff */
[----:B------:R-:W-:Y:S03]  /*1210*/  BSSY.RECONVERGENT B0, `(.L_x_16) ;  /* 0x0000039000007945 */ /* 0x000fe60003800200 */
[----:B------:R-:W-:Y:S01]  /*1220*/  ISETP.GT.AND P1, PT, R3, -0x1, PT ;  /* 0xffffffff0300780c */ /* 0x000fe20003f24270 */
[----:B0-----:R-:W-:-:S05]  /*1230*/  IMAD.U32 R20, RZ, RZ, UR6 ;  /* 0x00000006ff147e24 */ /* 0x001fca000f8e00ff */
[----:B------:R-:W-:-:S04]  /*1240*/  ISETP.LT.AND P1, PT, R3, R20, P1 ;  /* 0x000000140300720c */ /* 0x000fc80000f21270 */
[----:B------:R-:W-:-:S13]  /*1250*/  PLOP3.LUT P1, PT, P0, P1, PT, 0x80, 0x8 ;  /* 0x000000000008781c */ /* 0x000fda0000723070 */
[----:B------:R-:W-:Y:S05]  /*1260*/  @!P1 BRA `(.L_x_17) ;  /* 0x0000000000cc9947 */ /* 0x000fea0003800000 */
[----:B------:R-:W0:Y:S01]  /*1270*/  MUFU.RCP64H R5, R13 ;  /* 0x0000000d00057308 */ /* 0x000e220000001800 */
[----:B------:R-:W-:Y:S01]  /*1280*/  IMAD.MOV.U32 R4, RZ, RZ, 0x1 ;  /* 0x00000001ff047424 */ /* 0x000fe200078e00ff */
[----:B------:R-:W-:-:S04]  /*1290*/  UIMAD UR6, UR5, UR5, UR13 ;  /* 0x00000005050672a4 */ /* 0x000fc8000f8e020d */
[----:B------:R-:W-:-:S09]  /*12a0*/  UIADD3 UR6, UPT, UPT, -UR6, URZ, URZ ;  /* 0x000000ff06067290 */ /* 0x000fd2000fffe1ff */
        /* <DEDUP_REMOVED lines=17> */
[----:B------:R-:W-:Y:S01]  /*13c0*/  IMAD.MOV.U32 R4, RZ, RZ, R22 ;  /* 0x000000ffff047224 */ /* 0x000fe200078e0016 */
[----:B------:R-:W-:-:S07]  /*13d0*/  MOV R5, R23 ;  /* 0x0000001700057202 */ /* 0x000fce0000000f00 */
.L_x_18:
[----:B------:R-:W0:Y:S01]  /*13e0*/  LDCU UR12, c[0x0][0x390] ;  /* 0x00007200ff0c77ac */ /* 0x000e220008000800 */
[----:B------:R-:W1:Y:S01]  /*13f0*/  LDCU.64 UR6, c[0x0][0x380] ;  /* 0x00007000ff0677ac */ /* 0x000e620008000a00 */
[----:B0-----:R-:W-:-:S04]  /*1400*/  IMAD.U32 R20, RZ, RZ, UR12 ;  /* 0x0000000cff147e24 */ /* 0x001fc8000f8e00ff */
[----:B------:R-:W-:-:S04]  /*1410*/  IMAD R0, R6, R20, R3 ;  /* 0x0000001406007224 */ /* 0x000fc800078e0203 */
[----:B------:R-:W-:-:S05]  /*1420*/  IMAD R0, R0, 0x3, RZ ;  /* 0x0000000300007824 */ /* 0x000fca00078e02ff */
[----:B-1----:R-:W-:-:S04]  /*1430*/  IADD3 R14, P1, PT, R0, UR6, RZ ;  /* 0x00000006000e7c10 */ /* 0x002fc8000ff3e0ff */
        /* <DEDUP_REMOVED lines=22> */
.L_x_17:
[----:B------:R-:W-:Y:S05]  /*15a0*/  BSYNC.RECONVERGENT B0 ;  /* 0x0000000000007941 */ /* 0x000fea0003800200 */
.L_x_16:
[----:B------:R-:W-:Y:S01]  /*15b0*/  VIADD R3, R3, 0x1 ;  /* 0x0000000103037836 */ /* 0x000fe20000000000 */
[----:B------:R-:W-:Y:S04]  /*15c0*/  BSSY.RECONVERGENT B0, `(.L_x_19) ;  /* 0x0000038000007945 */ /* 0x000fe80003800200 */
[----:B------:R-:W-:-:S04]  /*15d0*/  ISETP.GT.AND P1, PT, R3, -0x1, PT ;  /* 0xffffffff0300780c */ /* 0x000fc80003f24270 */
[----:B------:R-:W-:-:S04]  /*15e0*/  ISETP.LT.AND P1, PT, R3, R20, P1 ;  /* 0x000000140300720c */ /* 0x000fc80000f21270 */
[----:B------:R-:W-:-:S13]  /*15f0*/  PLOP3.LUT P1, PT, P0, P1, PT, 0x80, 0x8 ;  /* 0x000000000008781c */ /* 0x000fda0000723070 */
[----:B------:R-:W-:Y:S05]  /*1600*/  @!P1 BRA `(.L_x_20) ;  /* 0x0000000000cc9947 */ /* 0x000fea0003800000 */
[----:B------:R-:W0:Y:S01]  /*1610*/  MUFU.RCP64H R5, R13 ;  /* 0x0000000d00057308 */ /* 0x000e220000001800 */
[----:B------:R-:W-:Y:S01]  /*1620*/  HFMA2 R4, -RZ, RZ, 0, 5.9604644775390625e-08 ;  /* 0x00000001ff047431 */ /* 0x000fe200000001ff */
[----:B------:R-:W-:-:S04]  /*1630*/  ULOP3.LUT UR6, URZ, UR5, URZ, 0x33, !UPT ;  /* 0x00000005ff067292 */ /* 0x000fc8000f8e33ff */
[----:B------:R-:W-:-:S04]  /*1640*/  UIMAD UR6, UR5, UR6, UR6 ;  /* 0x00000006050672a4 */ /* 0x000fc8000f8e0206 */
[----:B------:R-:W-:Y:S01]  /*1650*/  UIADD3 UR6, UPT, UPT, -UR13, UR6, URZ ;  /* 0x000000060d067290 */ /* 0x000fe2000fffe1ff */
        /* <DEDUP_REMOVED lines=19> */
.L_x_21:
[----:B------:R-:W0:Y:S01]  /*1790*/  LDCU UR6, c[0x0][0x390] ;  /* 0x00007200ff0677ac */ /* 0x000e220008000800 */
[----:B------:R-:W1:Y:S01]  /*17a0*/  LDCU.64 UR14, c[0x0][0x380] ;  /* 0x00007000ff0e77ac */ /* 0x000e620008000a00 */
[----:B0-----:R-:W-:-:S04]  /*17b0*/  IMAD R3, R6, UR6, R3 ;  /* 0x0000000606037c24 */ /* 0x001fc8000f8e0203 */
        /* <DEDUP_REMOVED lines=24> */
.L_x_20:
[----:B------:R-:W-:Y:S05]  /*1940*/  BSYNC.RECONVERGENT B0 ;  /* 0x0000000000007941 */ /* 0x000fea0003800200 */
.L_x_19:
[----:B------:R-:W-:-:S12]  /*1950*/  UIADD3 UR5, UPT, UPT, UR5, 0x2, URZ ;  /* 0x0000000205057890 */ /* 0x000fd8000fffe0ff */
.L_x_15:
[----:B------:R-:W0:Y:S01]  /*1960*/  LDCU UR6, c[0x0][0x390] ;  /* 0x00007200ff0677ac */ /* 0x000e220008000800 */
[----:B------:R-:W-:Y:S01]  /*1970*/  VIADD R3, R10, UR5 ;  /* 0x000000050a037c36 */ /* 0x000fe20008000000 */
[----:B------:R-:W-:Y:S04]  /*1980*/  BSSY.RECONVERGENT B0, `(.L_x_22) ;  /* 0x0000039000007945 */ /* 0x000fe80003800200 */
[----:B------:R-:W-:Y:S02]  /*1990*/  ISETP.GT.AND P1, PT, R3, -0x1, PT ;  /* 0xffffffff0300780c */ /* 0x000fe40003f24270 */
[----:B0-----:R-:W-:-:S04]  /*19a0*/  MOV R2, UR6 ;  /* 0x0000000600027c02 */ /* 0x001fc80008000f00 */
        /* <DEDUP_REMOVED lines=26> */
.L_x_24:
[----:B------:R-:W0:Y:S01]  /*1b50*/  LDCU UR12, c[0x0][0x390] ;  /* 0x00007200ff0c77ac */ /* 0x000e220008000800 */
[----:B------:R-:W1:Y:S01]  /*1b60*/  LDCU.64 UR6, c[0x0][0x380] ;  /* 0x00007000ff0677ac */ /* 0x000e620008000a00 */
[----:B0-----:R-:W-:-:S05]  /*1b70*/  MOV R2, UR12 ;  /* 0x0000000c00027c02 */ /* 0x001fca0008000f00 */
        /* <DEDUP_REMOVED lines=13> */
[----:B------:R-:W-:-:S03]  /*1c50*/  SHF.L.U32 R0, R0, 0x17, RZ ;  /* 0x0000001700007819 */ /* 0x000fc600000006ff */
        /* <DEDUP_REMOVED lines=11> */
.L_x_23:
[----:B------:R-:W-:Y:S05]  /*1d10*/  BSYNC.RECONVERGENT B0 ;  /* 0x0000000000007941 */ /* 0x000fea0003800200 */
.L_x_22:
[----:B------:R-:W-:Y:S05]  /*1d20*/  BRA.U UP0, `(.L_x_25) ;  /* 0xffffffe5003c7547 */ /* 0x000fea000b83ffff */
.L_x_0:
[----:B------:R-:W0:Y:S01]  /*1d30*/  MUFU.RCP R3, R8 ;  /* 0x0000000800037308 */ /* 0x000e220000001000 */
[----:B------:R-:W-:Y:S07]  /*1d40*/  BSSY.RECONVERGENT B0, `(.L_x_26) ;  /* 0x000000c000007945 */ /* 0x000fee0003800200 */
[----:B------:R-:W1:Y:S01]  /*1d50*/  FCHK P0, R29, R8 ;  /* 0x000000081d007302 */ /* 0x000e620000000000 */
[----:B0-----:R-:W-:-:S04]  /*1d60*/  FFMA R0, R3, -R8, 1 ;  /* 0x3f80000003007423 */ /* 0x001fc80000000808 */
[----:B------:R-:W-:Y:S01]  /*1d70*/  FFMA R0, R3, R0, R3 ;  /* 0x0000000003007223 */ /* 0x000fe20000000003 */
[----:B------:R-:W-:-:S03]  /*1d80*/  IMAD R3, R31, R2, R10 ;  /* 0x000000021f037224 */ /* 0x000fc600078e020a */
[----:B------:R-:W-:Y:S01]  /*1d90*/  FFMA R5, R0, R29, RZ ;  /* 0x0000001d00057223 */ /* 0x000fe200000000ff */
[----:B------:R-:W-:-:S03]  /*1da0*/  IMAD R3, R3, 0x3, RZ ;  /* 0x0000000303037824 */ /* 0x000fc600078e02ff */
[----:B------:R-:W-:-:S04]  /*1db0*/  FFMA R2, R5, -R8, R29 ;  /* 0x8000000805027223 */ /* 0x000fc8000000001d */
[----:B------:R-:W-:Y:S01]  /*1dc0*/  FFMA R0, R0, R2, R5 ;  /* 0x0000000200007223 */ /* 0x000fe20000000005 */
[----:B-1----:R-:W-:Y:S06]  /*1dd0*/  @!P0 BRA `(.L_x_27) ;  /* 0x0000000000088947 */ /* 0x002fec0003800000 */
[----:B------:R-:W-:-:S07]  /*1de0*/  MOV R4, 0x1e00 ;  /* 0x00001e0000047802 */ /* 0x000fce0000000f00 */
[----:B------:R-:W-:Y:S05]  /*1df0*/  CALL.REL.NOINC `($__internal_1_$__cuda_sm3x_div_rn_noftz_f32_slowpath) ;  /* 0x0000000800247944 */ /* 0x000fea0003c00000 */
.L_x_27:
[----:B------:R-:W-:Y:S05]  /*1e00*/  BSYNC.RECONVERGENT B0 ;  /* 0x0000000000007941 */ /* 0x000fea0003800200 */
.L_x_26:
[----:B------:R-:W-:Y:S01]  /*1e10*/  IMAD.MOV.U32 R5, RZ, RZ, 0x3f000000 ;  /* 0x3f000000ff057424 */ /* 0x000fe200078e00ff */
[----:B------:R-:W0:Y:S01]  /*1e20*/  LDCU.64 UR4, c[0x0][0x388] ;  /* 0x00007100ff0477ac */ /* 0x000e220008000a00 */
[----:B------:R-:W1:Y:S01]  /*1e30*/  MUFU.RCP R7, R8 ;  /* 0x0000000800077308 */ /* 0x000e620000001000 */
[----:B------:R-:W-:Y:S02]  /*1e40*/  BSSY.RECONVERGENT B0, `(.L_x_28) ;  /* 0x0000011000007945 */ /* 0x000fe40003800200 */
[----:B------:R-:W-:-:S05]  /*1e50*/  LOP3.LUT R5, R5, 0x80000000, R0, 0xb8, !PT ;  /* 0x8000000005057812 */ /* 0x000fca00078eb800 */
[----:B------:R-:W-:-:S06]  /*1e60*/  FADD.RZ R5, R5, R0 ;  /* 0x0000000005057221 */ /* 0x000fcc000000c000 */
[----:B------:R-:W2:Y:S01]  /*1e70*/  F2I.U32.TRUNC.NTZ R5, R5 ;  /* 0x0000000500057305 */ /* 0x000ea2000020f000 */
[----:B0-----:R-:W-:Y:S01]  /*1e80*/  IADD3 R2, P0, PT, R3, UR4, RZ ;  /* 0x0000000403027c10 */ /* 0x001fe2000ff1e0ff */
[----:B-1----:R-:W-:-:S03]  /*1e90*/  FFMA R0, R7, -R8, 1 ;  /* 0x3f80000007007423 */ /* 0x002fc60000000808 */
[----:B------:R-:W-:Y:S01]  /*1ea0*/  LEA.HI.X.SX32 R3, R3, UR5, 0x1, P0 ;  /* 0x0000000503037c11 */ /* 0x000fe200080f0eff */
[----:B------:R-:W-:-:S04]  /*1eb0*/  FFMA R0, R7, R0, R7 ;  /* 0x0000000007007223 */ /* 0x000fc80000000007 */
[----:B------:R-:W-:Y:S01]  /*1ec0*/  FFMA R4, R0, R11, RZ ;  /* 0x0000000b00047223 */ /* 0x000fe200000000ff */
[----:B--2---:R0:W-:Y:S02]  /*1ed0*/  STG.E.U8 desc[UR10][R2.64], R5 ;  /* 0x0000000502007986 */ /* 0x0041e4000c10110a */
[----:B------:R-:W1:Y:S01]  /*1ee0*/  FCHK P0, R11, R8 ;  /* 0x000000080b007302 */ /* 0x000e620000000000 */
[----:B------:R-:W-:-:S04]  /*1ef0*/  FFMA R7, R4, -R8, R11 ;  /* 0x8000000804077223 */ /* 0x000fc8000000000b */
[----:B------:R-:W-:Y:S01]  /*1f00*/  FFMA R0, R0, R7, R4 ;  /* 0x0000000700007223 */ /* 0x000fe20000000004 */
[----:B01----:R-:W-:Y:S06]  /*1f10*/  @!P0 BRA `(.L_x_29) ;  /* 0x00000000000c8947 */ /* 0x003fec0003800000 */
[----:B------:R-:W-:Y:S01]  /*1f20*/  IMAD.MOV.U32 R29, RZ, RZ, R11 ;  /* 0x000000ffff1d7224 */ /* 0x000fe200078e000b */
[----:B------:R-:W-:-:S07]  /*1f30*/  MOV R4, 0x1f50 ;  /* 0x00001f5000047802 */ /* 0x000fce0000000f00 */
[----:B------:R-:W-:Y:S05]  /*1f40*/  CALL.REL.NOINC `($__internal_1_$__cuda_sm3x_div_rn_noftz_f32_slowpath) ;  /* 0x0000000400d07944 */ /* 0x000fea0003c00000 */
.L_x_29:
[----:B------:R-:W-:Y:S05]  /*1f50*/  BSYNC.RECONVERGENT B0 ;  /* 0x0000000000007941 */ /* 0x000fea0003800200 */
.L_x_28:
[----:B------:R-:W-:Y:S01]  /*1f60*/  MOV R5, 0x3f000000 ;  /* 0x3f00000000057802 */ /* 0x000fe20000000f00 */
[----:B------:R-:W0:Y:S01]  /*1f70*/  MUFU.RCP R7, R8 ;  /* 0x0000000800077308 */ /* 0x000e220000001000 */
[----:B------:R-:W-:Y:S02]  /*1f80*/  BSSY.RECONVERGENT B0, `(.L_x_30) ;  /* 0x000000f000007945 */ /* 0x000fe40003800200 */
[----:B------:R-:W-:-:S05]  /*1f90*/  LOP3.LUT R5, R5, 0x80000000, R0, 0xb8, !PT ;  /* 0x8000000005057812 */ /* 0x000fca00078eb800 */
[----:B------:R-:W-:Y:S01]  /*1fa0*/  FADD.RZ R5, R5, R0 ;  /* 0x0000000005057221 */ /* 0x000fe2000000c000 */
[----:B------:R-:W-:Y:S08]  /*1fb0*/  FCHK P0, R9, R8 ;  /* 0x0000000809007302 */ /* 0x000ff00000000000 */
[----:B------:R-:W1:Y:S01]  /*1fc0*/  F2I.U32.TRUNC.NTZ R5, R5 ;  /* 0x0000000500057305 */ /* 0x000e62000020f000 */
[----:B0-----:R-:W-:-:S04]  /*1fd0*/  FFMA R0, R7, -R8, 1 ;  /* 0x3f80000007007423 */ /* 0x001fc80000000808 */
[----:B------:R-:W-:-:S04]  /*1fe0*/  FFMA R0, R7, R0, R7 ;  /* 0x0000000007007223 */ /* 0x000fc80000000007 */
[----:B------:R-:W-:-:S04]  /*1ff0*/  FFMA R4, R0, R9, RZ ;  /* 0x0000000900047223 */ /* 0x000fc800000000ff */
[----:B------:R-:W-:Y:S01]  /*2000*/  FFMA R7, R4, -R8, R9 ;  /* 0x8000000804077223 */ /* 0x000fe20000000009 */
[----:B-1----:R0:W-:Y:S03]  /*2010*/  STG.E.U8 desc[UR10][R2.64+0x1], R5 ;  /* 0x0000010502007986 */ /* 0x0021e6000c10110a */
[----:B------:R-:W-:Y:S01]  /*2020*/  FFMA R0, R0, R7, R4 ;  /* 0x0000000700007223 */ /* 0x000fe20000000004 */
[----:B------:R-:W-:Y:S06]  /*2030*/  @!P0 BRA `(.L_x_31) ;  /* 0x00000000000c8947 */ /* 0x000fec0003800000 */
[----:B------:R-:W-:Y:S01]  /*2040*/  IMAD.MOV.U32 R29, RZ, RZ, R9 ;  /* 0x000000ffff1d7224 */ /* 0x000fe200078e0009 */
[----:B------:R-:W-:-:S07]  /*2050*/  MOV R4, 0x2070 ;  /* 0x0000207000047802 */ /* 0x000fce0000000f00 */
[----:B0-----:R-:W-:Y:S05]  /*2060*/  CALL.REL.NOINC `($__internal_1_$__cuda_sm3x_div_rn_noftz_f32_slowpath) ;  /* 0x0000000400887944 */ /* 0x001fea0003c00000 */
.L_x_31:
[----:B------:R-:W-:Y:S05]  /*2070*/  BSYNC.RECONVERGENT B0 ;  /* 0x0000000000007941 */ /* 0x000fea0003800200 */
.L_x_30:
[----:B0-----:R-:W-:-:S05]  /*2080*/  IMAD.MOV.U32 R5, RZ, RZ, 0x3f000000 ;  /* 0x3f000000ff057424 */ /* 0x001fca00078e00ff */
[----:B------:R-:W-:-:S05]  /*2090*/  LOP3.LUT R5, R5, 0x80000000, R0, 0xb8, !PT ;  /* 0x8000000005057812 */ /* 0x000fca00078eb800 */
[----:B------:R-:W-:-:S06]  /*20a0*/  FADD.RZ R5, R5, R0 ;  /* 0x0000000005057221 */ /* 0x000fcc000000c000 */
[----:B------:R-:W0:Y:S02]  /*20b0*/  F2I.U32.TRUNC.NTZ R5, R5 ;  /* 0x0000000500057305 */ /* 0x000e24000020f000 */
[----:B0-----:R-:W-:Y:S01]  /*20c0*/  STG.E.U8 desc[UR10][R2.64+0x2], R5 ;  /* 0x0000020502007986 */ /* 0x001fe2000c10110a */
[----:B------:R-:W-:Y:S05]  /*20d0*/  EXIT ;  /* 0x000000000000794d */ /* 0x000fea0003800000 */
        .weak           $__internal_0_$__cuda_sm20_div_rn_f64_full
        .type           $__internal_0_$__cuda_sm20_div_rn_f64_full,@function
        .size           $__internal_0_$__cuda_sm20_div_rn_f64_full,($__internal_1_$__cuda_sm3x_div_rn_noftz_f32_slowpath - $__internal_0_$__cuda_sm20_div_rn_f64_full)
$__internal_0_$__cuda_sm20_div_rn_f64_full:
[C---:B------:R-:W-:Y:S01]  /*20e0*/  FSETP.GEU.AND P1, PT, |R17|.reuse, 1.469367938527859385e-39, PT ;  /* 0x001000001100780b */ /* 0x040fe20003f2e200 */
[----:B------:R-:W-:Y:S01]  /*20f0*/  IMAD.MOV.U32 R20, RZ, RZ, 0x1 ;  /* 0x00000001ff147424 */ /* 0x000fe200078e00ff */
[----:B------:R-:W-:Y:S01]  /*2100*/  LOP3.LUT R14, R17, 0x800fffff, RZ, 0xc0, !PT ;  /* 0x800fffff110e7812 */ /* 0x000fe200078ec0ff */
[----:B------:R-:W-:Y:S01]  /*2110*/  IMAD.MOV.U32 R0, RZ, RZ, 0x1ca00000 ;  /* 0x1ca00000ff007424 */ /* 0x000fe200078e00ff */
[C---:B------:R-:W-:Y:S01]  /*2120*/  FSETP.GEU.AND P3, PT, |R19|.reuse, 1.469367938527859385e-39, PT ;  /* 0x001000001300780b */ /* 0x040fe20003f6e200 */
[----:B------:R-:W-:Y:S01]  /*2130*/  BSSY.RECONVERGENT B1, `(.L_x_32) ;  /* 0x0000052000017945 */ /* 0x000fe20003800200 */
[----:B------:R-:W-:Y:S02]  /*2140*/  LOP3.LUT R15, R14, 0x3ff00000, RZ, 0xfc, !PT ;  /* 0x3ff000000e0f7812 */ /* 0x000fe400078efcff */
[----:B------:R-:W-:Y:S02]  /*2150*/  MOV R14, R16 ;  /* 0x00000010000e7202 */ /* 0x000fe40000000f00 */
[----:B------:R-:W-:-:S02]  /*2160*/  LOP3.LUT R2, R19, 0x7ff00000, RZ, 0xc0, !PT ;  /* 0x7ff0000013027812 */ /* 0x000fc400078ec0ff */
[C---:B------:R-:W-:Y:S01]  /*2170*/  LOP3.LUT R33, R17.reuse, 0x7ff00000, RZ, 0xc0, !PT ;  /* 0x7ff0000011217812 */ /* 0x040fe200078ec0ff */
[----:B------:R-:W-:Y:S02]  /*2180*/  @!P1 DMUL R14, R16, 8.98846567431157953865e+307 ;  /* 0x7fe00000100e9828 */ /* 0x000fe40000000000 */
[----:B------:R-:W-:Y:S01]  /*2190*/  IMAD.MOV.U32 R30, RZ, RZ, R2 ;  /* 0x000000ffff1e7224 */ /* 0x000fe200078e0002 */
[C---:B------:R-:W-:Y:S02]  /*21a0*/  ISETP.GE.U32.AND P2, PT, R2.reuse, R33, PT ;  /* 0x000000210200720c */ /* 0x040fe40003f46070 */
[----:B------:R-:W-:Y:S01]  /*21b0*/  @!P3 LOP3.LUT R25, R17, 0x7ff00000, RZ, 0xc0, !PT ;  /* 0x7ff000001119b812 */ /* 0x000fe200078ec0ff */
[----:B------:R-:W0:Y:S03]  /*21c0*/  MUFU.RCP64H R21, R15 ;  /* 0x0000000f00157308 */ /* 0x000e260000001800 */
[----:B------:R-:W-:-:S02]  /*21d0*/  @!P3 ISETP.GE.U32.AND P4, PT, R2, R25, PT ;  /* 0x000000190200b20c */ /* 0x000fc40003f86070 */
[----:B------:R-:W-:Y:S02]  /*21e0*/  @!P1 LOP3.LUT R33, R15, 0x7ff00000, RZ, 0xc0, !PT ;  /* 0x7ff000000f219812 */ /* 0x000fe400078ec0ff */
[----:B------:R-:W-:-:S04]  /*21f0*/  @!P3 SEL R25, R0, 0x63400000, !P4 ;  /* 0x634000000019b807 */ /* 0x000fc80006000000 */
[----:B------:R-:W-:-:S04]  /*2200*/  @!P3 LOP3.LUT R26, R25, 0x80000000, R19, 0xf8, !PT ;  /* 0x80000000191ab812 */ /* 0x000fc800078ef813 */
[----:B------:R-:W-:Y:S01]  /*2210*/  @!P3 LOP3.LUT R27, R26, 0x100000, RZ, 0xfc, !PT ;  /* 0x001000001a1bb812 */ /* 0x000fe200078efcff */
[----:B------:R-:W-:Y:S01]  /*2220*/  @!P3 IMAD.MOV.U32 R26, RZ, RZ, RZ ;  /* 0x000000ffff1ab224 */ /* 0x000fe200078e00ff */
[----:B0-----:R-:W-:-:S08]  /*2230*/  DFMA R22, R20, -R14, 1 ;  /* 0x3ff000001416742b */ /* 0x001fd0000000080e */
[----:B------:R-:W-:-:S08]  /*2240*/  DFMA R22, R22, R22, R22 ;  /* 0x000000161616722b */ /* 0x000fd00000000016 */
[----:B------:R-:W-:Y:S01]  /*2250*/  DFMA R22, R20, R22, R20 ;  /* 0x000000161416722b */ /* 0x000fe20000000014 */
[----:B------:R-:W-:Y:S02]  /*2260*/  SEL R21, R0, 0x63400000, !P2 ;  /* 0x6340000000157807 */ /* 0x000fe40005000000 */
[----:B------:R-:W-:Y:S02]  /*2270*/  MOV R20, R18 ;  /* 0x0000001200147202 */ /* 0x000fe40000000f00 */
[----:B------:R-:W-:-:S03]  /*2280*/  LOP3.LUT R21, R21, 0x800fffff, R19, 0xf8, !PT ;  /* 0x800fffff15157812 */ /* 0x000fc600078ef813 */
[----:B------:R-:W-:-:S03]  /*2290*/  DFMA R24, R22, -R14, 1 ;  /* 0x3ff000001618742b */ /* 0x000fc6000000080e */
[----:B------:R-:W-:-:S05]  /*22a0*/  @!P3 DFMA R20, R20, 2, -R26 ;  /* 0x400000001414b82b */ /* 0x000fca000000081a */
[----:B------:R-:W-:-:S05]  /*22b0*/  DFMA R24, R22, R24, R22 ;  /* 0x000000181618722b */ /* 0x000fca0000000016 */
[----:B------:R-:W-:-:S03]  /*22c0*/  @!P3 LOP3.LUT R30, R21, 0x7ff00000, RZ, 0xc0, !PT ;  /* 0x7ff00000151eb812 */ /* 0x000fc600078ec0ff */
[----:B------:R-:W-:Y:S01]  /*22d0*/  DMUL R22, R24, R20 ;  /* 0x0000001418167228 */ /* 0x000fe20000000000 */
[----:B------:R-:W-:-:S04]  /*22e0*/  IADD3 R32, PT, PT, R30, -0x1, RZ ;  /* 0xffffffff1e207810 */ /* 0x000fc80007ffe0ff */
[----:B------:R-:W-:Y:S01]  /*22f0*/  ISETP.GT.U32.AND P1, PT, R32, 0x7feffffe, PT ;  /* 0x7feffffe2000780c */ /* 0x000fe20003f24070 */
[----:B------:R-:W-:Y:S02]  /*2300*/  VIADD R32, R33, 0xffffffff ;  /* 0xffffffff21207836 */ /* 0x000fe40000000000 */
[----:B------:R-:W-:-:S03]  /*2310*/  DFMA R26, R22, -R14, R20 ;  /* 0x8000000e161a722b */ /* 0x000fc60000000014 */
[----:B------:R-:W-:-:S05]  /*2320*/  ISETP.GT.U32.OR P1, PT, R32, 0x7feffffe, P1 ;  /* 0x7feffffe2000780c */ /* 0x000fca0000f24470 */
[----:B------:R-:W-:-:S08]  /*2330*/  DFMA R26, R24, R26, R22 ;  /* 0x0000001a181a722b */ /* 0x000fd00000000016 */
[----:B------:R-:W-:Y:S05]  /*2340*/  @P1 BRA `(.L_x_33) ;  /* 0x00000000006c1947 */ /* 0x000fea0003800000 */
[----:B------:R-:W-:-:S04]  /*2350*/  LOP3.LUT R19, R17, 0x7ff00000, RZ, 0xc0, !PT ;  /* 0x7ff0000011137812 */ /* 0x000fc800078ec0ff */
[CC--:B------:R-:W-:Y:S02]  /*2360*/  VIADDMNMX R18, R2.reuse, -R19.reuse, 0xb9600000, !PT ;  /* 0xb960000002127446 */ /* 0x0c0fe40007800913 */
[----:B------:R-:W-:Y:S02]  /*2370*/  ISETP.GE.U32.AND P1, PT, R2, R19, PT ;  /* 0x000000130200720c */ /* 0x000fe40003f26070 */
[----:B------:R-:W-:Y:S02]  /*2380*/  VIMNMX R18, PT, PT, R18, 0x46a00000, PT ;  /* 0x46a0000012127848 */ /* 0x000fe40003fe0100 */
[----:B------:R-:W-:-:S05]  /*2390*/  SEL R19, R0, 0x63400000, !P1 ;  /* 0x6340000000137807 */ /* 0x000fca0004800000 */
[----:B------:R-:W-:Y:S02]  /*23a0*/  IMAD.IADD R0, R18, 0x1, -R19 ;  /* 0x0000000112007824 */ /* 0x000fe400078e0a13 */
[----:B------:R-:W-:-:S03]  /*23b0*/  IMAD.MOV.U32 R18, RZ, RZ, RZ ;  /* 0x000000ffff127224 */ /* 0x000fc600078e00ff */
[----:B------:R-:W-:-:S06]  /*23c0*/  IADD3 R19, PT, PT, R0, 0x7fe00000, RZ ;  /* 0x7fe0000000137810 */ /* 0x000fcc0007ffe0ff */
[----:B------:R-:W-:-:S10]  /*23d0*/  DMUL R22, R26, R18 ;  /* 0x000000121a167228 */ /* 0x000fd40000000000 */
[----:B------:R-:W-:-:S13]  /*23e0*/  FSETP.GTU.AND P1, PT, |R23|, 1.469367938527859385e-39, PT ;  /* 0x001000001700780b */ /* 0x000fda0003f2c200 */
[----:B------:R-:W-:Y:S05]  /*23f0*/  @P1 BRA `(.L_x_34) ;  /* 0x0000000000941947 */ /* 0x000fea0003800000 */
[----:B------:R-:W-:Y:S01]  /*2400*/  DFMA R14, R26, -R14, R20 ;  /* 0x8000000e1a0e722b */ /* 0x000fe20000000014 */
[----:B------:R-:W-:-:S09]  /*2410*/  IMAD.MOV.U32 R18, RZ, RZ, RZ ;  /* 0x000000ffff127224 */ /* 0x000fd200078e00ff */
[C---:B------:R-:W-:Y:S02]  /*2420*/  FSETP.NEU.AND P1, PT, R15.reuse, RZ, PT ;  /* 0x000000ff0f00720b */ /* 0x040fe40003f2d000 */
[----:B------:R-:W-:-:S04]  /*2430*/  LOP3.LUT R17, R15, 0x80000000, R17, 0x48, !PT ;  /* 0x800000000f117812 */ /* 0x000fc800078e4811 */
[----:B------:R-:W-:-:S07]  /*2440*/  LOP3.LUT R19, R17, R19, RZ, 0xfc, !PT ;  /* 0x0000001311137212 */ /* 0x000fce00078efcff */
[----:B------:R-:W-:Y:S05]  /*2450*/  @!P1 BRA `(.L_x_34) ;  /* 0x00000000007c9947 */ /* 0x000fea0003800000 */
[----:B------:R-:W-:Y:S01]  /*2460*/  IADD3 R15, PT, PT, -R0, RZ, RZ ;  /* 0x000000ff000f7210 */ /* 0x000fe20007ffe1ff */
[----:B------:R-:W-:Y:S01]  /*2470*/  IMAD.MOV.U32 R14, RZ, RZ, RZ ;  /* 0x000000ffff0e7224 */ /* 0x000fe200078e00ff */
[----:B------:R-:W-:-:S05]  /*2480*/  DMUL.RP R18, R26, R18 ;  /* 0x000000121a127228 */ /* 0x000fca0000008000 */
[----:B------:R-:W-:-:S05]  /*2490*/  DFMA R14, R22, -R14, R26 ;  /* 0x8000000e160e722b */ /* 0x000fca000000001a */
[----:B------:R-:W-:Y:S02]  /*24a0*/  LOP3.LUT R17, R19, R17, RZ, 0x3c, !PT ;  /* 0x0000001113117212 */ /* 0x000fe400078e3cff */
[----:B------:R-:W-:-:S04]  /*24b0*/  IADD3 R14, PT, PT, -R0, -0x43300000, RZ ;  /* 0xbcd00000000e7810 */ /* 0x000fc80007ffe1ff */
[----:B------:R-:W-:-:S04]  /*24c0*/  FSETP.NEU.AND P1, PT, |R15|, R14, PT ;  /* 0x0000000e0f00720b */ /* 0x000fc80003f2d200 */
[----:B------:R-:W-:Y:S02]  /*24d0*/  FSEL R22, R18, R22, !P1 ;  /* 0x0000001612167208 */ /* 0x000fe40004800000 */
[----:B------:R-:W-:Y:S01]  /*24e0*/  FSEL R23, R17, R23, !P1 ;  /* 0x0000001711177208 */ /* 0x000fe20004800000 */
[----:B------:R-:W-:Y:S06]  /*24f0*/  BRA `(.L_x_34) ;  /* 0x0000000000547947 */ /* 0x000fec0003800000 */
.L_x_33:
[----:B------:R-:W-:-:S14]  /*2500*/  DSETP.NAN.AND P1, PT, R18, R18, PT ;  /* 0x000000121200722a */ /* 0x000fdc0003f28000 */
[----:B------:R-:W-:Y:S05]  /*2510*/  @P1 BRA `(.L_x_35) ;  /* 0x0000000000441947 */ /* 0x000fea0003800000 */
[----:B------:R-:W-:-:S14]  /*2520*/  DSETP.NAN.AND P1, PT, R16, R16, PT ;  /* 0x000000101000722a */ /* 0x000fdc0003f28000 */
[----:B------:R-:W-:Y:S05]  /*2530*/  @P1 BRA `(.L_x_36) ;  /* 0x0000000000301947 */ /* 0x000fea0003800000 */
[----:B------:R-:W-:Y:S01]  /*2540*/  ISETP.NE.AND P1, PT, R30, R33, PT ;  /* 0x000000211e00720c */ /* 0x000fe20003f25270 */
[----:B------:R-:W-:Y:S01]  /*2550*/  IMAD.MOV.U32 R22, RZ, RZ, 0x0 ;  /* 0x00000000ff167424 */ /* 0x000fe200078e00ff */
[----:B------:R-:W-:-:S11]  /*2560*/  MOV R23, 0xfff80000 ;  /* 0xfff8000000177802 */ /* 0x000fd60000000f00 */
[----:B------:R-:W-:Y:S05]  /*2570*/  @!P1 BRA `(.L_x_34) ;  /* 0x0000000000349947 */ /* 0x000fea0003800000 */
[----:B------:R-:W-:Y:S02]  /*2580*/  ISETP.NE.AND P1, PT, R30, 0x7ff00000, PT ;  /* 0x7ff000001e00780c */ /* 0x000fe40003f25270 */
[----:B------:R-:W-:Y:S02]  /*2590*/  LOP3.LUT R23, R19, 0x80000000, R17, 0x48, !PT ;  /* 0x8000000013177812 */ /* 0x000fe400078e4811 */
[----:B------:R-:W-:-:S13]  /*25a0*/  ISETP.EQ.OR P1, PT, R33, RZ, !P1 ;  /* 0x000000ff2100720c */ /* 0x000fda0004f22670 */
[----:B------:R-:W-:Y:S01]  /*25b0*/  @P1 LOP3.LUT R0, R23, 0x7ff00000, RZ, 0xfc, !PT ;  /* 0x7ff0000017001812 */ /* 0x000fe200078efcff */
[----:B------:R-:W-:Y:S02]  /*25c0*/  @!P1 IMAD.MOV.U32 R22, RZ, RZ, RZ ;  /* 0x000000ffff169224 */ /* 0x000fe400078e00ff */
[----:B------:R-:W-:Y:S01]  /*25d0*/  @P1 IMAD.MOV.U32 R22, RZ, RZ, RZ ;  /* 0x000000ffff161224 */ /* 0x000fe200078e00ff */
[----:B------:R-:W-:Y:S01]  /*25e0*/  @P1 MOV R23, R0 ;  /* 0x0000000000171202 */ /* 0x000fe20000000f00 */
[----:B------:R-:W-:Y:S06]  /*25f0*/  BRA `(.L_x_34) ;  /* 0x0000000000147947 */ /* 0x000fec0003800000 */
.L_x_36:
[----:B------:R-:W-:Y:S01]  /*2600*/  LOP3.LUT R23, R17, 0x80000, RZ, 0xfc, !PT ;  /* 0x0008000011177812 */ /* 0x000fe200078efcff */
[----:B------:R-:W-:Y:S01]  /*2610*/  IMAD.MOV.U32 R22, RZ, RZ, R16 ;  /* 0x000000ffff167224 */ /* 0x000fe200078e0010 */
[----:B------:R-:W-:Y:S06]  /*2620*/  BRA `(.L_x_34) ;  /* 0x0000000000087947 */ /* 0x000fec0003800000 */
.L_x_35:
[----:B------:R-:W-:Y:S01]  /*2630*/  LOP3.LUT R23, R19, 0x80000, RZ, 0xfc, !PT ;  /* 0x0008000013177812 */ /* 0x000fe200078efcff */
[----:B------:R-:W-:-:S07]  /*2640*/  IMAD.MOV.U32 R22, RZ, RZ, R18 ;  /* 0x000000ffff167224 */ /* 0x000fce00078e0012 */
.L_x_34:
[----:B------:R-:W-:Y:S05]  /*2650*/  BSYNC.RECONVERGENT B1 ;  /* 0x0000000000017941 */ /* 0x000fea0003800200 */
.L_x_32:
[----:B------:R-:W-:Y:S01]  /*2660*/  MOV R14, R28 ;  /* 0x0000001c000e7202 */ /* 0x000fe20000000f00 */
[----:B------:R-:W-:-:S04]  /*2670*/  IMAD.MOV.U32 R15, RZ, RZ, 0x0 ;  /* 0x00000000ff0f7424 */ /* 0x000fc800078e00ff */
[----:B------:R-:W-:Y:S05]  /*2680*/  RET.REL.NODEC R14 `(imageBlur) ;  /* 0xffffffd80e5c7950 */ /* 0x000fea0003c3ffff */
        .weak           $__internal_1_$__cuda_sm3x_div_rn_noftz_f32_slowpath
        .type           $__internal_1_$__cuda_sm3x_div_rn_noftz_f32_slowpath,@function
        .size           $__internal_1_$__cuda_sm3x_div_rn_noftz_f32_slowpath,(.L_x_50 - $__internal_1_$__cuda_sm3x_div_rn_noftz_f32_slowpath)
$__internal_1_$__cuda_sm3x_div_rn_noftz_f32_slowpath:
[--C-:B------:R-:W-:Y:S01]  /*2690*/  SHF.R.U32.HI R5, RZ, 0x17, R8.reuse ;  /* 0x00000017ff057819 */ /* 0x100fe20000011608 */
[----:B------:R-:W-:Y:S01]  /*26a0*/  BSSY.RECONVERGENT B1, `(.L_x_37) ;  /* 0x0000063000017945 */ /* 0x000fe20003800200 */
[----:B------:R-:W-:Y:S02]  /*26b0*/  SHF.R.U32.HI R0, RZ, 0x17, R29 ;  /* 0x00000017ff007819 */ /* 0x000fe4000001161d */
[----:B------:R-:W-:Y:S02]  /*26c0*/  LOP3.LUT R17, R5, 0xff, RZ, 0xc0, !PT ;  /* 0x000000ff05117812 */ /* 0x000fe400078ec0ff */
[----:B------:R-:W-:Y:S01]  /*26d0*/  LOP3.LUT R6, R0, 0xff, RZ, 0xc0, !PT ;  /* 0x000000ff00067812 */ /* 0x000fe200078ec0ff */
[----:B------:R-:W-:Y:S02]  /*26e0*/  IMAD.MOV.U32 R0, RZ, RZ, R8 ;  /* 0x000000ffff007224 */ /* 0x000fe400078e0008 */
[----:B------:R-:W-:Y:S01]  /*26f0*/  VIADD R10, R17, 0xffffffff ;  /* 0xffffffff110a7836 */ /* 0x000fe20000000000 */
[----:B------:R-:W-:-:S04]  /*2700*/  IADD3 R7, PT, PT, R6, -0x1, RZ ;  /* 0xffffffff06077810 */ /* 0x000fc80007ffe0ff */
[----:B------:R-:W-:-:S04]  /*2710*/  ISETP.GT.U32.AND P0, PT, R10, 0xfd, PT ;  /* 0x000000fd0a00780c */ /* 0x000fc80003f04070 */
[----:B------:R-:W-:-:S13]  /*2720*/  ISETP.GT.U32.OR P0, PT, R7, 0xfd, P0 ;  /* 0x000000fd0700780c */ /* 0x000fda0000704470 */
[----:B------:R-:W-:Y:S01]  /*2730*/  @!P0 IMAD.MOV.U32 R5, RZ, RZ, RZ ;  /* 0x000000ffff058224 */ /* 0x000fe200078e00ff */
[----:B------:R-:W-:Y:S06]  /*2740*/  @!P0 BRA `(.L_x_38) ;  /* 0x00000000005c8947 */ /* 0x000fec0003800000 */
[----:B------:R-:W-:Y:S02]  /*2750*/  FSETP.GTU.FTZ.AND P0, PT, |R29|, +INF , PT ;  /* 0x7f8000001d00780b */ /* 0x000fe40003f1c200 */
[----:B------:R-:W-:-:S04]  /*2760*/  FSETP.GTU.FTZ.AND P1, PT, |R8|, +INF , PT ;  /* 0x7f8000000800780b */ /* 0x000fc80003f3c200 */
[----:B------:R-:W-:-:S13]  /*2770*/  PLOP3.LUT P0, PT, P0, P1, PT, 0xf8, 0x8f ;  /* 0x00000000008f781c */ /* 0x000fda0000703f70 */
[----:B------:R-:W-:Y:S05]  /*2780*/  @P0 BRA `(.L_x_39) ;  /* 0x00000004004c0947 */ /* 0x000fea0003800000 */
[----:B------:R-:W-:-:S13]  /*2790*/  LOP3.LUT P0, RZ, R0, 0x7fffffff, R29, 0xc8, !PT ;  /* 0x7fffffff00ff7812 */ /* 0x000fda000780c81d */
[----:B------:R-:W-:Y:S05]  /*27a0*/  @!P0 BRA `(.L_x_40) ;  /* 0x00000004003c8947 */ /* 0x000fea0003800000 */
[C---:B------:R-:W-:Y:S02]  /*27b0*/  FSETP.NEU.FTZ.AND P1, PT, |R29|.reuse, +INF , PT ;  /* 0x7f8000001d00780b */ /* 0x040fe40003f3d200 */
[----:B------:R-:W-:Y:S02]  /*27c0*/  FSETP.NEU.FTZ.AND P2, PT, |R8|, +INF , PT ;  /* 0x7f8000000800780b */ /* 0x000fe40003f5d200 */
[----:B------:R-:W-:-:S11]  /*27d0*/  FSETP.NEU.FTZ.AND P0, PT, |R29|, +INF , PT ;  /* 0x7f8000001d00780b */ /* 0x000fd60003f1d200 */
[----:B------:R-:W-:Y:S05]  /*27e0*/  @!P2 BRA !P1, `(.L_x_40) ;  /* 0x00000004002ca947 */ /* 0x000fea0004800000 */
[----:B------:R-:W-:-:S04]  /*27f0*/  LOP3.LUT P1, RZ, R29, 0x7fffffff, RZ, 0xc0, !PT ;  /* 0x7fffffff1dff7812 */ /* 0x000fc8000782c0ff */
[----:B------:R-:W-:-:S13]  /*2800*/  PLOP3.LUT P1, PT, P2, P1, PT, 0x2f, 0xf2 ;  /* 0x0000000000f2781c */ /* 0x000fda0001722577 */
[----:B------:R-:W-:Y:S05]  /*2810*/  @P1 BRA `(.L_x_41) ;  /* 0x0000000400181947 */ /* 0x000fea0003800000 */
[----:B------:R-:W-:-:S04]  /*2820*/  LOP3.LUT P1, RZ, R0, 0x7fffffff, RZ, 0xc0, !PT ;  /* 0x7fffffff00ff7812 */ /* 0x000fc8000782c0ff */
[----:B------:R-:W-:-:S13]  /*2830*/  PLOP3.LUT P0, PT, P0, P1, PT, 0x2f, 0xf2 ;  /* 0x0000000000f2781c */ /* 0x000fda0000702577 */
[----:B------:R-:W-:Y:S05]  /*2840*/  @P0 BRA `(.L_x_42) ;  /* 0x0000000400000947 */ /* 0x000fea0003800000 */
[----:B------:R-:W-:Y:S02]  /*2850*/  ISETP.GE.AND P0, PT, R7, RZ, PT ;  /* 0x000000ff0700720c */ /* 0x000fe40003f06270 */
[----:B------:R-:W-:-:S11]  /*2860*/  ISETP.GE.AND P1, PT, R10, RZ, PT ;  /* 0x000000ff0a00720c */ /* 0x000fd60003f26270 */
[----:B------:R-:W-:Y:S01]  /*2870*/  @P0 MOV R5, RZ ;  /* 0x000000ff00050202 */ /* 0x000fe20000000f00 */
[----:B------:R-:W-:Y:S02]  /*2880*/  @!P0 IMAD.MOV.U32 R5, RZ, RZ, -0x40 ;  /* 0xffffffc0ff058424 */ /* 0x000fe400078e00ff */
[----:B------:R-:W-:Y:S01]  /*2890*/  @!P0 FFMA R29, R29, 1.84467440737095516160e+19, RZ ;  /* 0x5f8000001d1d8823 */ /* 0x000fe200000000ff */
[----:B------:R-:W-:Y:S01]  /*28a0*/  @!P1 FFMA R0, R8, 1.84467440737095516160e+19, RZ ;  /* 0x5f80000008009823 */ /* 0x000fe200000000ff */
[----:B------:R-:W-:-:S07]  /*28b0*/  @!P1 VIADD R5, R5, 0x40 ;  /* 0x0000004005059836 */ /* 0x000fce0000000000 */
.L_x_38:
[----:B------:R-:W-:Y:S01]  /*28c0*/  LEA R7, R17, 0xc0800000, 0x17 ;  /* 0xc080000011077811 */ /* 0x000fe200078eb8ff */
[----:B------:R-:W-:Y:S01]  /*28d0*/  VIADD R6, R6, 0xffffff81 ;  /* 0xffffff8106067836 */ /* 0x000fe20000000000 */
[----:B------:R-:W-:Y:S02]  /*28e0*/  BSSY.RECONVERGENT B2, `(.L_x_43) ;  /* 0x0000035000027945 */ /* 0x000fe40003800200 */
[----:B------:R-:W-:Y:S01]  /*28f0*/  IADD3 R7, PT, PT, -R7, R0, RZ ;  /* 0x0000000007077210 */ /* 0x000fe20007ffe1ff */
[C---:B------:R-:W-:Y:S01]  /*2900*/  IMAD R0, R6.reuse, -0x800000, R29 ;  /* 0xff80000006007824 */ /* 0x040fe200078e021d */
[----:B------:R-:W-:Y:S02]  /*2910*/  IADD3 R6, PT, PT, R6, 0x7f, -R17 ;  /* 0x0000007f06067810 */ /* 0x000fe40007ffe811 */
[----:B------:R-:W0:Y:S01]  /*2920*/  MUFU.RCP R10, R7 ;  /* 0x00000007000a7308 */ /* 0x000e220000001000 */
[----:B------:R-:W-:Y:S02]  /*2930*/  FADD.FTZ R13, -R7, -RZ ;  /* 0x800000ff070d7221 */ /* 0x000fe40000010100 */
[----:B------:R-:W-:-:S02]  /*2940*/  IMAD.IADD R5, R6, 0x1, R5 ;  /* 0x0000000106057824 */ /* 0x000fc400078e0205 */
[----:B0-----:R-:W-:-:S04]  /*2950*/  FFMA R15, R10, R13, 1 ;  /* 0x3f8000000a0f7423 */ /* 0x001fc8000000000d */
[----:B------:R-:W-:-:S04]  /*2960*/  FFMA R19, R10, R15, R10 ;  /* 0x0000000f0a137223 */ /* 0x000fc8000000000a */
[----:B------:R-:W-:-:S04]  /*2970*/  FFMA R10, R0, R19, RZ ;  /* 0x00000013000a7223 */ /* 0x000fc800000000ff */
[----:B------:R-:W-:-:S04]  /*2980*/  FFMA R15, R13, R10, R0 ;  /* 0x0000000a0d0f7223 */ /* 0x000fc80000000000 */
[----:B------:R-:W-:-:S04]  /*2990*/  FFMA R12, R19, R15, R10 ;  /* 0x0000000f130c7223 */ /* 0x000fc8000000000a */
[----:B------:R-:W-:-:S04]  /*29a0*/  FFMA R13, R13, R12, R0 ;  /* 0x0000000c0d0d7223 */ /* 0x000fc80000000000 */
[----:B------:R-:W-:-:S05]  /*29b0*/  FFMA R10, R19, R13, R12 ;  /* 0x0000000d130a7223 */ /* 0x000fca000000000c */
[----:B------:R-:W-:-:S04]  /*29c0*/  SHF.R.U32.HI R0, RZ, 0x17, R10 ;  /* 0x00000017ff007819 */ /* 0x000fc8000001160a */
[----:B------:R-:W-:-:S04]  /*29d0*/  LOP3.LUT R0, R0, 0xff, RZ, 0xc0, !PT ;  /* 0x000000ff00007812 */ /* 0x000fc800078ec0ff */
[----:B------:R-:W-:-:S05]  /*29e0*/  IADD3 R14, PT, PT, R0, R5, RZ ;  /* 0x00000005000e7210 */ /* 0x000fca0007ffe0ff */
[----:B------:R-:W-:-:S05]  /*29f0*/  VIADD R0, R14, 0xffffffff ;  /* 0xffffffff0e007836 */ /* 0x000fca0000000000 */
[----:B------:R-:W-:-:S13]  /*2a00*/  ISETP.GE.U32.AND P0, PT, R0, 0xfe, PT ;  /* 0x000000fe0000780c */ /* 0x000fda0003f06070 */
[----:B------:R-:W-:Y:S05]  /*2a10*/  @!P0 BRA `(.L_x_44) ;  /* 0x0000000000808947 */ /* 0x000fea0003800000 */
[----:B------:R-:W-:-:S13]  /*2a20*/  ISETP.GT.AND P0, PT, R14, 0xfe, PT ;  /* 0x000000fe0e00780c */ /* 0x000fda0003f04270 */
[----:B------:R-:W-:Y:S05]  /*2a30*/  @P0 BRA `(.L_x_45) ;  /* 0x00000000006c0947 */ /* 0x000fea0003800000 */
[----:B------:R-:W-:-:S13]  /*2a40*/  ISETP.GE.AND P0, PT, R14, 0x1, PT ;  /* 0x000000010e00780c */ /* 0x000fda0003f06270 */
[----:B------:R-:W-:Y:S05]  /*2a50*/  @P0 BRA `(.L_x_46) ;  /* 0x0000000000740947 */ /* 0x000fea0003800000 */
[----:B------:R-:W-:Y:S02]  /*2a60*/  ISETP.GE.AND P0, PT, R14, -0x18, PT ;  /* 0xffffffe80e00780c */ /* 0x000fe40003f06270 */
[----:B------:R-:W-:-:S11]  /*2a70*/  LOP3.LUT R10, R10, 0x80000000, RZ, 0xc0, !PT ;  /* 0x800000000a0a7812 */ /* 0x000fd600078ec0ff */
[----:B------:R-:W-:Y:S05]  /*2a80*/  @!P0 BRA `(.L_x_46) ;  /* 0x0000000000688947 */ /* 0x000fea0003800000 */
[CCC-:B------:R-:W-:Y:S01]  /*2a90*/  FFMA.RZ R0, R19.reuse, R13.reuse, R12.reuse ;  /* 0x0000000d13007223 */ /* 0x1c0fe2000000c00c */
[C---:B------:R-:W-:Y:S02]  /*2aa0*/  VIADD R7, R14.reuse, 0x20 ;  /* 0x000000200e077836 */ /* 0x040fe40000000000 */
[CCC-:B------:R-:W-:Y:S01]  /*2ab0*/  FFMA.RM R5, R19.reuse, R13.reuse, R12.reuse ;  /* 0x0000000d13057223 */ /* 0x1c0fe2000000400c */
[----:B------:R-:W-:Y:S02]  /*2ac0*/  ISETP.NE.AND P2, PT, R14, RZ, PT ;  /* 0x000000ff0e00720c */ /* 0x000fe40003f45270 */
[----:B------:R-:W-:Y:S01]  /*2ad0*/  LOP3.LUT R6, R0, 0x7fffff, RZ, 0xc0, !PT ;  /* 0x007fffff00067812 */ /* 0x000fe200078ec0ff */
[----:B------:R-:W-:Y:S01]  /*2ae0*/  FFMA.RP R0, R19, R13, R12 ;  /* 0x0000000d13007223 */ /* 0x000fe2000000800c */
[----:B------:R-:W-:Y:S02]  /*2af0*/  ISETP.NE.AND P1, PT, R14, RZ, PT ;  /* 0x000000ff0e00720c */ /* 0x000fe40003f25270 */
[----:B------:R-:W-:-:S02]  /*2b00*/  LOP3.LUT R6, R6, 0x800000, RZ, 0xfc, !PT ;  /* 0x0080000006067812 */ /* 0x000fc400078efcff */
[----:B------:R-:W-:Y:S02]  /*2b10*/  IADD3 R12, PT, PT, -R14, RZ, RZ ;  /* 0x000000ff0e0c7210 */ /* 0x000fe40007ffe1ff */
[----:B------:R-:W-:Y:S02]  /*2b20*/  SHF.L.U32 R7, R6, R7, RZ ;  /* 0x0000000706077219 */ /* 0x000fe400000006ff */
[----:B------:R-:W-:Y:S02]  /*2b30*/  FSETP.NEU.FTZ.AND P0, PT, R0, R5, PT ;  /* 0x000000050000720b */ /* 0x000fe40003f1d000 */
[----:B------:R-:W-:Y:S02]  /*2b40*/  SEL R5, R12, RZ, P2 ;  /* 0x000000ff0c057207 */ /* 0x000fe40001000000 */
[----:B------:R-:W-:Y:S02]  /*2b50*/  ISETP.NE.AND P1, PT, R7, RZ, P1 ;  /* 0x000000ff0700720c */ /* 0x000fe40000f25270 */
[----:B------:R-:W-:-:S02]  /*2b60*/  SHF.R.U32.HI R5, RZ, R5, R6 ;  /* 0x00000005ff057219 */ /* 0x000fc40000011606 */
[----:B------:R-:W-:Y:S02]  /*2b70*/  PLOP3.LUT P0, PT, P0, P1, PT, 0xf8, 0x8f ;  /* 0x00000000008f781c */ /* 0x000fe40000703f70 */
[----:B------:R-:W-:Y:S02]  /*2b80*/  SHF.R.U32.HI R7, RZ, 0x1, R5 ;  /* 0x00000001ff077819 */ /* 0x000fe40000011605 */
[----:B------:R-:W-:-:S04]  /*2b90*/  SEL R0, RZ, 0x1, !P0 ;  /* 0x00000001ff007807 */ /* 0x000fc80004000000 */
[----:B------:R-:W-:-:S04]  /*2ba0*/  LOP3.LUT R0, R0, 0x1, R7, 0xf8, !PT ;  /* 0x0000000100007812 */ /* 0x000fc800078ef807 */
[----:B------:R-:W-:-:S05]  /*2bb0*/  LOP3.LUT R0, R0, R5, RZ, 0xc0, !PT ;  /* 0x0000000500007212 */ /* 0x000fca00078ec0ff */
[----:B------:R-:W-:-:S05]  /*2bc0*/  IMAD.IADD R7, R7, 0x1, R0 ;  /* 0x0000000107077824 */ /* 0x000fca00078e0200 */
[----:B------:R-:W-:Y:S01]  /*2bd0*/  LOP3.LUT R10, R7, R10, RZ, 0xfc, !PT ;  /* 0x0000000a070a7212 */ /* 0x000fe200078efcff */
[----:B------:R-:W-:Y:S06]  /*2be0*/  BRA `(.L_x_46) ;  /* 0x0000000000107947 */ /* 0x000fec0003800000 */
.L_x_45:
[----:B------:R-:W-:-:S04]  /*2bf0*/  LOP3.LUT R10, R10, 0x80000000, RZ, 0xc0, !PT ;  /* 0x800000000a0a7812 */ /* 0x000fc800078ec0ff */
[----:B------:R-:W-:Y:S01]  /*2c00*/  LOP3.LUT R10, R10, 0x7f800000, RZ, 0xfc, !PT ;  /* 0x7f8000000a0a7812 */ /* 0x000fe200078efcff */
[----:B------:R-:W-:Y:S06]  /*2c10*/  BRA `(.L_x_46) ;  /* 0x0000000000047947 */ /* 0x000fec0003800000 */
.L_x_44:
[----:B------:R-:W-:-:S07]  /*2c20*/  IMAD R10, R5, 0x800000, R10 ;  /* 0x00800000050a7824 */ /* 0x000fce00078e020a */
.L_x_46:
[----:B------:R-:W-:Y:S05]  /*2c30*/  BSYNC.RECONVERGENT B2 ;  /* 0x0000000000027941 */ /* 0x000fea0003800200 */
.L_x_43:
[----:B------:R-:W-:Y:S05]  /*2c40*/  BRA `(.L_x_47) ;  /* 0x0000000000207947 */ /* 0x000fea0003800000 */
.L_x_42:
[----:B------:R-:W-:-:S04]  /*2c50*/  LOP3.LUT R0, R0, 0x80000000, R29, 0x48, !PT ;  /* 0x8000000000007812 */ /* 0x000fc800078e481d */
[----:B------:R-:W-:Y:S01]  /*2c60*/  LOP3.LUT R10, R0, 0x7f800000, RZ, 0xfc, !PT ;  /* 0x7f800000000a7812 */ /* 0x000fe200078efcff */
[----:B------:R-:W-:Y:S06]  /*2c70*/  BRA `(.L_x_47) ;  /* 0x0000000000147947 */ /* 0x000fec0003800000 */
.L_x_41:
[----:B------:R-:W-:Y:S01]  /*2c80*/  LOP3.LUT R10, R0, 0x80000000, R29, 0x48, !PT ;  /* 0x80000000000a7812 */ /* 0x000fe200078e481d */
[----:B------:R-:W-:Y:S06]  /*2c90*/  BRA `(.L_x_47) ;  /* 0x00000000000c7947 */ /* 0x000fec0003800000 */
.L_x_40:
[----:B------:R-:W0:Y:S01]  /*2ca0*/  MUFU.RSQ R10, -QNAN ;  /* 0xffc00000000a7908 */ /* 0x000e220000001400 */
[----:B------:R-:W-:Y:S05]  /*2cb0*/  BRA `(.L_x_47) ;  /* 0x0000000000047947 */ /* 0x000fea0003800000 */
.L_x_39:
[----:B------:R-:W-:-:S07]  /*2cc0*/  FADD.FTZ R10, R29, R8 ;  /* 0x000000081d0a7221 */ /* 0x000fce0000010000 */
.L_x_47:
[----:B------:R-:W-:Y:S05]  /*2cd0*/  BSYNC.RECONVERGENT B1 ;  /* 0x0000000000017941 */ /* 0x000fea0003800200 */
.L_x_37:
[----:B------:R-:W-:Y:S01]  /*2ce0*/  IMAD.MOV.U32 R5, RZ, RZ, 0x0 ;  /* 0x00000000ff057424 */ /* 0x000fe200078e00ff */
[----:B0-----:R-:W-:-:S03]  /*2cf0*/  MOV R0, R10 ;  /* 0x0000000a00007202 */ /* 0x001fc60000000f00 */
[----:B------:R-:W-:Y:S05]  /*2d00*/  RET.REL.NODEC R4 `(imageBlur) ;  /* 0xffffffd004bc7950 */ /* 0x000fea0003c3ffff */
.L_x_48:
[----:B------:R-:W-:-:S00]  /*2d10*/  BRA `(.L_x_48) ;  /* 0xfffffffc00fc7947 */ /* 0x000fc0000383ffff */
[----:B------:R-:W-:-:S00]  /*2d20*/  NOP ;  /* 0x0000000000007918 */ /* 0x000fc00000000000 */
        /* <DEDUP_REMOVED lines=13> */
.L_x_50:


//--------------------- .nv.shared.reserved.0     --------------------------
	.section	.nv.shared.reserved.0,"aw",@nobits
	.weak		__nv_reservedSMEM_offset_0_alias
	.size		__nv_reservedSMEM_offset_0_alias, 0, 64
	.other		__nv_reservedSMEM_offset_0_alias,@"STO_CUDA_RESERVED_SHARED STV_DEFAULT"
__nv_reservedSMEM_offset_0_alias:
	.zero		0
	.zero		64


//--------------------- .nv.constant0.imageBlur   --------------------------
	.section	.nv.constant0.imageBlur,"a",@progbits
	.sectionflags	@""
	.align	4
.nv.constant0.imageBlur:
	.zero		928


//--------------------- SYMBOLS --------------------------

	.type		.nv.reservedSmem.offset0,@object
	.size		.nv.reservedSmem.offset0,0x4
